	.headerflags	@"EF_CUDA_TEXMODE_UNIFIED EF_CUDA_64BIT_ADDRESS EF_CUDA_ACCELERATORS EF_CUDA_SM90 EF_CUDA_VIRTUAL_SM(EF_CUDA_SM90)"
	.elftype	@"ET_EXEC"


//--------------------- .nv.info                  --------------------------
	.section	.nv.info,"",@"SHT_CUDA_INFO"
	.align	4


	//----- nvinfo : EIATTR_REGCOUNT
	.align		4
        /*0000*/ 	.byte	0x04, 0x2f
        /*0002*/ 	.short	(.L_3 - .L_2)
	.align		4
.L_2:
        /*0004*/ 	.word	index@(triton_poi_fused__native_batch_norm_legit_no_training_relu_9)
        /*0008*/ 	.word	0x00000028


	//----- nvinfo : EIATTR_MIN_STACK_SIZE
	.align		4
.L_3:
        /*000c*/ 	.byte	0x04, 0x12
        /*000e*/ 	.short	(.L_5 - .L_4)
	.align		4
.L_4:
        /*0010*/ 	.word	index@(triton_poi_fused__native_batch_norm_legit_no_training_relu_9)
        /*0014*/ 	.word	0x00000000


	//----- nvinfo : EIATTR_FRAME_SIZE
	.align		4
.L_5:
        /*0018*/ 	.byte	0x04, 0x11
        /*001a*/ 	.short	(.L_7 - .L_6)
	.align		4
.L_6:
        /*001c*/ 	.word	index@(triton_poi_fused__native_batch_norm_legit_no_training_relu_9)
        /*0020*/ 	.word	0x00000000


	//----- nvinfo : EIATTR_MIN_STACK_SIZE
	.align		4
.L_7:
        /*0024*/ 	.byte	0x04, 0x12
        /*0026*/ 	.short	(.L_9 - .L_8)
	.align		4
.L_8:
        /*0028*/ 	.word	index@(triton_poi_fused__native_batch_norm_legit_no_training_relu_9)
        /*002c*/ 	.word	0x00000000
.L_9:


//--------------------- .nv.info.triton_poi_fused__native_batch_norm_legit_no_training_relu_9 --------------------------
	.section	.nv.info.triton_poi_fused__native_batch_norm_legit_no_training_relu_9,"",@"SHT_CUDA_INFO"
	.sectionflags	@""
	.align	4


	//----- nvinfo : EIATTR_CUDA_API_VERSION
	.align		4
        /*0000*/ 	.byte	0x04, 0x37
        /*0002*/ 	.short	(.L_11 - .L_10)
.L_10:
        /*0004*/ 	.word	0x0000007c


	//----- nvinfo : EIATTR_KPARAM_INFO
	.align		4
.L_11:
        /*0008*/ 	.byte	0x04, 0x17
        /*000a*/ 	.short	(.L_13 - .L_12)
.L_12:
        /*000c*/ 	.word	0x00000000
        /*0010*/ 	.short	0x0007
        /*0012*/ 	.short	0x0034
        /*0014*/ 	.byte	0x00, 0xf0, 0x11, 0x00


	//----- nvinfo : EIATTR_KPARAM_INFO
	.align		4
.L_13:
        /*0018*/ 	.byte	0x04, 0x17
        /*001a*/ 	.short	(.L_15 - .L_14)
.L_14:
        /*001c*/ 	.word	0x00000000
        /*0020*/ 	.short	0x0006
        /*0022*/ 	.short	0x0030
        /*0024*/ 	.byte	0x00, 0xf0, 0x11, 0x00


	//----- nvinfo : EIATTR_KPARAM_INFO
	.align		4
.L_15:
        /*0028*/ 	.byte	0x04, 0x17
        /*002a*/ 	.short	(.L_17 - .L_16)
.L_16:
        /*002c*/ 	.word	0x00000000
        /*0030*/ 	.short	0x0005
        /*0032*/ 	.short	0x0028
        /*0034*/ 	.byte	0x00, 0xf4, 0x21, 0x00


	//----- nvinfo : EIATTR_KPARAM_INFO
	.align		4
.L_17:
        /*0038*/ 	.byte	0x04, 0x17
        /*003a*/ 	.short	(.L_19 - .L_18)
.L_18:
        /*003c*/ 	.word	0x00000000
        /*0040*/ 	.short	0x0004
        /*0042*/ 	.short	0x0020
        /*0044*/ 	.byte	0x00, 0xf4, 0x21, 0x00


	//----- nvinfo : EIATTR_KPARAM_INFO
	.align		4
.L_19:
        /*0048*/ 	.byte	0x04, 0x17
        /*004a*/ 	.short	(.L_21 - .L_20)
.L_20:
        /*004c*/ 	.word	0x00000000
        /*0050*/ 	.short	0x0003
        /*0052*/ 	.short	0x0018
        /*0054*/ 	.byte	0x00, 0xf4, 0x21, 0x00


	//----- nvinfo : EIATTR_KPARAM_INFO
	.align		4
.L_21:
        /*0058*/ 	.byte	0x04, 0x17
        /*005a*/ 	.short	(.L_23 - .L_22)
.L_22:
        /*005c*/ 	.word	0x00000000
        /*0060*/ 	.short	0x0002
        /*0062*/ 	.short	0x0010
        /*0064*/ 	.byte	0x00, 0xf4, 0x21, 0x00


	//----- nvinfo : EIATTR_KPARAM_INFO
	.align		4
.L_23:
        /*0068*/ 	.byte	0x04, 0x17
        /*006a*/ 	.short	(.L_25 - .L_24)
.L_24:
        /*006c*/ 	.word	0x00000000
        /*0070*/ 	.short	0x0001
        /*0072*/ 	.short	0x0008
        /*0074*/ 	.byte	0x00, 0xf4, 0x21, 0x00


	//----- nvinfo : EIATTR_KPARAM_INFO
	.align		4
.L_25:
        /*0078*/ 	.byte	0x04, 0x17
        /*007a*/ 	.short	(.L_27 - .L_26)
.L_26:
        /*007c*/ 	.word	0x00000000
        /*0080*/ 	.short	0x0000
        /*0082*/ 	.short	0x0000
        /*0084*/ 	.byte	0x00, 0xf4, 0x21, 0x00


	//----- nvinfo : EIATTR_SPARSE_MMA_MASK
	.align		4
.L_27:
        /*0088*/ 	.byte	0x03, 0x50
        /*008a*/ 	.short	0x0000


	//----- nvinfo : EIATTR_MAXREG_COUNT
	.align		4
        /*008c*/ 	.byte	0x03, 0x1b
        /*008e*/ 	.short	0x00ff


	//----- nvinfo : EIATTR_EXIT_INSTR_OFFSETS
	.align		4
        /*0090*/ 	.byte	0x04, 0x1c
        /*0092*/ 	.short	(.L_29 - .L_28)


	//   ....[0]....
.L_28:
        /*0094*/ 	.word	0x00001de0


	//   ....[1]....
        /*0098*/ 	.word	0x00001e80


	//----- nvinfo : EIATTR_REQNTID
	.align		4
.L_29:
        /*009c*/ 	.byte	0x04, 0x10
        /*009e*/ 	.short	(.L_31 - .L_30)
.L_30:
        /*00a0*/ 	.word	0x00000100
        /*00a4*/ 	.word	0x00000001
        /*00a8*/ 	.word	0x00000001


	//----- nvinfo : EIATTR_CBANK_PARAM_SIZE
	.align		4
.L_31:
        /*00ac*/ 	.byte	0x03, 0x19
        /*00ae*/ 	.short	0x0038


	//----- nvinfo : EIATTR_PARAM_CBANK
	.align		4
        /*00b0*/ 	.byte	0x04, 0x0a
        /*00b2*/ 	.short	(.L_33 - .L_32)
	.align		4
.L_32:
        /*00b4*/ 	.word	index@(.nv.constant0.triton_poi_fused__native_batch_norm_legit_no_training_relu_9)
        /*00b8*/ 	.short	0x0210
        /*00ba*/ 	.short	0x0038


	//----- nvinfo : EIATTR_SW_WAR
	.align		4
.L_33:
        /*00bc*/ 	.byte	0x04, 0x36
        /*00be*/ 	.short	(.L_35 - .L_34)
.L_34:
        /*00c0*/ 	.word	0x00000008
.L_35:


//--------------------- .nv.callgraph             --------------------------
	.section	.nv.callgraph,"",@"SHT_CUDA_CALLGRAPH"
	.align	4
	.sectionentsize	8
	.align		4
        /*0000*/ 	.word	0x00000000
	.align		4
        /*0004*/ 	.word	0xffffffff
	.align		4
        /*0008*/ 	.word	0x00000000
	.align		4
        /*000c*/ 	.word	0xfffffffe
	.align		4
        /*0010*/ 	.word	0x00000000
	.align		4
        /*0014*/ 	.word	0xfffffffd
	.align		4
        /*0018*/ 	.word	0x00000000
	.align		4
        /*001c*/ 	.word	0xfffffffc


//--------------------- .nv.constant4             --------------------------
	.section	.nv.constant4,"a",@progbits
	.align	8
	.align		8
.nv.constant4:
        /*0000*/ 	.dword	_$_str
	.align		8
        /*0008*/ 	.dword	_$_str_$_2


//--------------------- .text.triton_poi_fused__native_batch_norm_legit_no_training_relu_9 --------------------------
	.section	.text.triton_poi_fused__native_batch_norm_legit_no_training_relu_9,"ax",@progbits
	.sectionflags	@"SHF_BARRIERS=1"
	.align	128
        .global         triton_poi_fused__native_batch_norm_legit_no_training_relu_9
        .type           triton_poi_fused__native_batch_norm_legit_no_training_relu_9,@function
        .size           triton_poi_fused__native_batch_norm_legit_no_training_relu_9,(.L_x_1 - triton_poi_fused__native_batch_norm_legit_no_training_relu_9)
        .other          triton_poi_fused__native_batch_norm_legit_no_training_relu_9,@"STO_CUDA_ENTRY STV_DEFAULT"
triton_poi_fused__native_batch_norm_legit_no_training_relu_9:
.text.triton_poi_fused__native_batch_norm_legit_no_training_relu_9:
[----:B------:R-:W0:Y:S01]  /*0000*/  LDC R1, c[0x0][0x28] ;  /* 0x00000a00ff017b82 */ /* 0x000e220000000800 */
[----:B------:R-:W1:Y:S01]  /*0010*/  S2R R28, SR_CTAID.Y ;  /* 0x00000000001c7919 */ /* 0x000e620000002600 */
[----:B------:R-:W-:Y:S01]  /*0020*/  ULDC.64 UR6, c[0x0][0x208] ;  /* 0x0000820000067ab9 */ /* 0x000fe20000000a00 */
[----:B------:R-:W-:Y:S02]  /*0030*/  CS2R R8, SRZ ;  /* 0x0000000000087805 */ /* 0x000fe4000001ff00 */
[----:B------:R-:W-:Y:S01]  /*0040*/  CS2R R10, SRZ ;  /* 0x00000000000a7805 */ /* 0x000fe2000001ff00 */
[----:B------:R-:W2:Y:S01]  /*0050*/  S2R R24, SR_TID.X ;  /* 0x0000000000187919 */ /* 0x000ea20000002100 */
[----:B------:R-:W-:Y:S02]  /*0060*/  CS2R R20, SRZ ;  /* 0x0000000000147805 */ /* 0x000fe4000001ff00 */
[----:B------:R-:W-:Y:S01]  /*0070*/  CS2R R22, SRZ ;  /* 0x0000000000167805 */ /* 0x000fe2000001ff00 */
[----:B------:R-:W3:Y:S01]  /*0080*/  S2R R25, SR_CTAID.X ;  /* 0x0000000000197919 */ /* 0x000ee20000002500 */
[----:B-1----:R-:W-:-:S02]  /*0090*/  IMAD.SHL.U32 R28, R28, 0x40, RZ ;  /* 0x000000401c1c7824 */ /* 0x002fc400078e00ff */
[----:B--2---:R-:W-:Y:S01]  /*00a0*/  IMAD.SHL.U32 R3, R24, 0x4, RZ ;  /* 0x0000000418037824 */ /* 0x004fe200078e00ff */
[----:B------:R-:W-:Y:S01]  /*00b0*/  SHF.R.U32.HI R0, RZ, 0x4, R24 ;  /* 0x00000004ff007819 */ /* 0x000fe20000011618 */
[----:B---3--:R-:W-:-:S03]  /*00c0*/  IMAD.SHL.U32 R25, R25, 0x40, RZ ;  /* 0x0000004019197824 */ /* 0x008fc600078e00ff */
[----:B------:R-:W-:Y:S02]  /*00d0*/  LOP3.LUT R3, R28, 0x3c, R3, 0xf8, !PT ;  /* 0x0000003c1c037812 */ /* 0x000fe400078ef803 */
[----:B------:R-:W-:Y:S02]  /*00e0*/  SGXT.U32 R0, R0, 0x4 ;  /* 0x000000040000781a */ /* 0x000fe40000000000 */
[C---:B------:R-:W-:Y:S01]  /*00f0*/  ISETP.GE.AND P0, PT, R3.reuse, 0x500, PT ;  /* 0x000005000300780c */ /* 0x040fe20003f06270 */
[----:B------:R-:W-:Y:S01]  /*0100*/  IMAD.HI R2, R3, 0x66666667, RZ ;  /* 0x6666666703027827 */ /* 0x000fe200078e02ff */
[----:B------:R-:W-:Y:S02]  /*0110*/  LOP3.LUT R6, R25, 0x10, R0, 0xfe, !PT ;  /* 0x0000001019067812 */ /* 0x000fe400078efe00 */
[----:B------:R-:W-:Y:S02]  /*0120*/  LOP3.LUT R7, R25, 0x30, R0, 0xfe, !PT ;  /* 0x0000003019077812 */ /* 0x000fe400078efe00 */
[----:B------:R-:W-:-:S02]  /*0130*/  SHF.R.U32.HI R5, RZ, 0x1f, R2 ;  /* 0x0000001fff057819 */ /* 0x000fc40000011602 */
[----:B------:R-:W-:Y:S02]  /*0140*/  ISETP.LT.AND P2, PT, R6, 0x3c1, !P0 ;  /* 0x000003c10600780c */ /* 0x000fe40004741270 */
[----:B------:R-:W-:Y:S02]  /*0150*/  LEA.HI.SX32 R2, R2, R5, 0x19 ;  /* 0x0000000502027211 */ /* 0x000fe400078fcaff */
[----:B------:R-:W-:Y:S01]  /*0160*/  LOP3.LUT R6, R25, 0x20, R0, 0xfe, !PT ;  /* 0x0000002019067812 */ /* 0x000fe200078efe00 */
[----:B------:R-:W1:Y:S01]  /*0170*/  LDC.64 R4, c[0x0][0x210] ;  /* 0x00008400ff047b82 */ /* 0x000e620000000a00 */
[----:B------:R-:W-:Y:S01]  /*0180*/  LOP3.LUT R0, R25, R0, RZ, 0xfc, !PT ;  /* 0x0000000019007212 */ /* 0x000fe200078efcff */
[----:B------:R-:W-:Y:S01]  /*0190*/  IMAD R29, R2, -0x140, R3 ;  /* 0xfffffec0021d7824 */ /* 0x000fe200078e0203 */
[----:B------:R-:W-:Y:S02]  /*01a0*/  ISETP.LT.AND P3, PT, R6, 0x3c1, !P0 ;  /* 0x000003c10600780c */ /* 0x000fe40004761270 */
[----:B------:R-:W-:Y:S01]  /*01b0*/  ISETP.LT.AND P1, PT, R0, 0x3c1, !P0 ;  /* 0x000003c10000780c */ /* 0x000fe20004721270 */
[----:B------:R-:W-:Y:S01]  /*01c0*/  IMAD R3, R2, 0x4b140, R29 ;  /* 0x0004b14002037824 */ /* 0x000fe200078e021d */
[----:B------:R-:W-:-:S03]  /*01d0*/  ISETP.LT.AND P4, PT, R7, 0x3c1, !P0 ;  /* 0x000003c10700780c */ /* 0x000fc60004781270 */
[----:B------:R-:W-:Y:S02]  /*01e0*/  IMAD R17, R0, 0x140, R3 ;  /* 0x0000014000117824 */ /* 0x000fe400078e0203 */
[----:B------:R-:W2:Y:S02]  /*01f0*/  LDC.64 R2, c[0x0][0x218] ;  /* 0x00008600ff027b82 */ /* 0x000ea40000000a00 */
[C---:B------:R-:W-:Y:S02]  /*0200*/  VIADD R19, R17.reuse, 0x1400 ;  /* 0x0000140011137836 */ /* 0x040fe40000000000 */
[C---:B------:R-:W-:Y:S02]  /*0210*/  VIADD R27, R17.reuse, 0x2800 ;  /* 0x00002800111b7836 */ /* 0x040fe40000000000 */
[----:B------:R-:W-:Y:S01]  /*0220*/  VIADD R31, R17, 0x3c00 ;  /* 0x00003c00111f7836 */ /* 0x000fe20000000000 */
[----:B------:R-:W-:Y:S02]  /*0230*/  LOP3.LUT R0, R25, 0x3f, R24, 0xf8, !PT ;  /* 0x0000003f19007812 */ /* 0x000fe400078ef818 */
[----:B------:R-:W-:-:S02]  /*0240*/  SHF.R.U32.HI R25, RZ, 0x6, R24 ;  /* 0x00000006ff197819 */ /* 0x000fc40000011618 */
[----:B------:R-:W-:Y:S01]  /*0250*/  CS2R R6, SRZ ;  /* 0x0000000000067805 */ /* 0x000fe2000001ff00 */
[----:B-1----:R-:W-:-:S04]  /*0260*/  IMAD.WIDE R16, R17, 0x4, R4 ;  /* 0x0000000411107825 */ /* 0x002fc800078e0204 */
[----:B--2---:R-:W-:Y:S01]  /*0270*/  IMAD.WIDE R32, R29, 0x4, R2 ;  /* 0x000000041d207825 */ /* 0x004fe200078e0202 */
[----:B------:R-:W-:Y:S01]  /*0280*/  SGXT.U32 R25, R25, 0x2 ;  /* 0x000000021919781a */ /* 0x000fe20000000000 */
[----:B------:R-:W1:Y:S01]  /*0290*/  LDC.64 R2, c[0x0][0x220] ;  /* 0x00008800ff027b82 */ /* 0x000e620000000a00 */
[----:B------:R-:W2:Y:S01]  /*02a0*/  @P1 LDG.E.EL.128 R8, desc[UR6][R16.64] ;  /* 0x0000000610081981 */ /* 0x000ea2000c2e1d00 */
[----:B------:R-:W-:-:S04]  /*02b0*/  IMAD.WIDE R18, R19, 0x4, R4 ;  /* 0x0000000413127825 */ /* 0x000fc800078e0204 */
[----:B------:R-:W-:-:S04]  /*02c0*/  IMAD.WIDE R26, R27, 0x4, R4 ;  /* 0x000000041b1a7825 */ /* 0x000fc800078e0204 */
[----:B------:R-:W-:Y:S01]  /*02d0*/  IMAD.WIDE R30, R31, 0x4, R4 ;  /* 0x000000041f1e7825 */ /* 0x000fe200078e0204 */
[----:B------:R-:W-:Y:S02]  /*02e0*/  CS2R R4, SRZ ;  /* 0x0000000000047805 */ /* 0x000fe4000001ff00 */
[----:B------:R-:W-:Y:S02]  /*02f0*/  LOP3.LUT R28, R25, R28, RZ, 0xfc, !PT ;  /* 0x0000001c191c7212 */ /* 0x000fe400078efcff */
[----:B------:R-:W-:Y:S01]  /*0300*/  CS2R R24, SRZ ;  /* 0x0000000000187805 */ /* 0x000fe2000001ff00 */
[----:B------:R-:W3:Y:S04]  /*0310*/  @P2 LDG.E.EL.128 R20, desc[UR6][R18.64] ;  /* 0x0000000612142981 */ /* 0x000ee8000c2e1d00 */
[----:B------:R4:W5:Y:S01]  /*0320*/  @P3 LDG.E.EL.128 R4, desc[UR6][R26.64] ;  /* 0x000000061a043981 */ /* 0x000962000c2e1d00 */
[----:B-1----:R-:W-:Y:S01]  /*0330*/  IMAD.WIDE R2, R29, 0x4, R2 ;  /* 0x000000041d027825 */ /* 0x002fe200078e0202 */
[----:B0---4-:R-:W-:-:S02]  /*0340*/  CS2R R26, SRZ ;  /* 0x00000000001a7805 */ /* 0x011fc4000001ff00 */
[----:B------:R-:W-:Y:S02]  /*0350*/  CS2R R12, SRZ ;  /* 0x00000000000c7805 */ /* 0x000fe4000001ff00 */
[----:B------:R-:W-:Y:S02]  /*0360*/  CS2R R14, SRZ ;  /* 0x00000000000e7805 */ /* 0x000fe4000001ff00 */
[----:B------:R-:W-:Y:S02]  /*0370*/  CS2R R16, SRZ ;  /* 0x0000000000107805 */ /* 0x000fe4000001ff00 */
[----:B------:R-:W-:Y:S01]  /*0380*/  CS2R R18, SRZ ;  /* 0x0000000000127805 */ /* 0x000fe2000001ff00 */
[----:B------:R0:W4:Y:S04]  /*0390*/  @!P0 LDG.E.EL.128 R24, desc[UR6][R2.64] ;  /* 0x0000000602188981 */ /* 0x000128000c2e1d00 */
[----:B------:R-:W2:Y:S04]  /*03a0*/  @P4 LDG.E.EL.128 R12, desc[UR6][R30.64] ;  /* 0x000000061e0c4981 */ /* 0x000ea8000c2e1d00 */
[----:B------:R-:W2:Y:S01]  /*03b0*/  @!P0 LDG.E.EL.128 R16, desc[UR6][R32.64] ;  /* 0x0000000620108981 */ /* 0x000ea2000c2e1d00 */
[----:B0-----:R-:W-:-:S02]  /*03c0*/  IMAD.MOV.U32 R2, RZ, RZ, 0x3e800000 ;  /* 0x3e800000ff027424 */ /* 0x001fc400078e00ff */
[----:B----4-:R-:W-:Y:S01]  /*03d0*/  FADD R24, R24, 0.0010000000474974513054 ;  /* 0x3a83126f18187421 */ /* 0x010fe20000000000 */
[----:B------:R-:W-:-:S05]  /*03e0*/  FADD R27, R27, 0.0010000000474974513054 ;  /* 0x3a83126f1b1b7421 */ /* 0x000fca0000000000 */
[----:B------:R-:W0:Y:S01]  /*03f0*/  MUFU.SQRT R24, R24 ;  /* 0x0000001800187308 */ /* 0x000e220000002000 */
[C---:B--2---:R-:W-:Y:S01]  /*0400*/  FADD R8, -R16.reuse, R8 ;  /* 0x0000000810087221 */ /* 0x044fe20000000100 */
[C---:B---3--:R-:W-:Y:S01]  /*0410*/  FADD R20, -R16.reuse, R20 ;  /* 0x0000001410147221 */ /* 0x048fe20000000100 */
[C---:B-----5:R-:W-:Y:S01]  /*0420*/  FADD R4, -R16.reuse, R4 ;  /* 0x0000000410047221 */ /* 0x060fe20000000100 */
[----:B------:R-:W-:Y:S01]  /*0430*/  FADD R12, -R16, R12 ;  /* 0x0000000c100c7221 */ /* 0x000fe20000000100 */
[C---:B------:R-:W-:Y:S01]  /*0440*/  FADD R10, -R18.reuse, R10 ;  /* 0x0000000a120a7221 */ /* 0x040fe20000000100 */
[C---:B------:R-:W-:Y:S01]  /*0450*/  FADD R16, -R18.reuse, R22 ;  /* 0x0000001612107221 */ /* 0x040fe20000000100 */
[C---:B------:R-:W-:Y:S01]  /*0460*/  FADD R6, -R18.reuse, R6 ;  /* 0x0000000612067221 */ /* 0x040fe20000000100 */
[----:B------:R-:W-:Y:S02]  /*0470*/  FADD R18, -R18, R14 ;  /* 0x0000000e12127221 */ /* 0x000fe40000000100 */
[----:B------:R-:W1:Y:S01]  /*0480*/  MUFU.SQRT R14, R27 ;  /* 0x0000001b000e7308 */ /* 0x000e620000002000 */
[----:B------:R-:W-:Y:S01]  /*0490*/  FADD R26, R26, 0.0010000000474974513054 ;  /* 0x3a83126f1a1a7421 */ /* 0x000fe20000000000 */
[C---:B------:R-:W-:Y:S01]  /*04a0*/  FADD R9, -R17.reuse, R9 ;  /* 0x0000000911097221 */ /* 0x040fe20000000100 */
[C---:B------:R-:W-:Y:S01]  /*04b0*/  FADD R21, -R17.reuse, R21 ;  /* 0x0000001511157221 */ /* 0x040fe20000000100 */
[C---:B------:R-:W-:Y:S01]  /*04c0*/  FADD R5, -R17.reuse, R5 ;  /* 0x0000000511057221 */ /* 0x040fe20000000100 */
[----:B------:R-:W-:Y:S01]  /*04d0*/  FADD R13, -R17, R13 ;  /* 0x0000000d110d7221 */ /* 0x000fe20000000100 */
[----:B0-----:R-:W-:-:S02]  /*04e0*/  FSETP.GT.AND P6, PT, R24, 8.50705917302346158658e+37, PT ;  /* 0x7e8000001800780b */ /* 0x001fc40003fc4000 */
[----:B------:R-:W0:Y:S01]  /*04f0*/  MUFU.SQRT R17, R26 ;  /* 0x0000001a00117308 */ /* 0x000e220000002000 */
[----:B------:R-:W-:Y:S01]  /*0500*/  FADD R25, R25, 0.0010000000474974513054 ;  /* 0x3a83126f19197421 */ /* 0x000fe20000000000 */
[----:B------:R-:W-:Y:S02]  /*0510*/  FSETP.GEU.AND P1, PT, R24, 1.175494350822287508e-38, PT ;  /* 0x008000001800780b */ /* 0x000fe40003f2e000 */
[----:B-1----:R-:W-:-:S04]  /*0520*/  FSETP.GT.AND P4, PT, R14, 8.50705917302346158658e+37, PT ;  /* 0x7e8000000e00780b */ /* 0x002fc80003f84000 */
[----:B------:R-:W1:Y:S01]  /*0530*/  MUFU.SQRT R25, R25 ;  /* 0x0000001900197308 */ /* 0x000e620000002000 */
[----:B------:R-:W-:Y:S02]  /*0540*/  FSETP.GEU.AND P5, PT, R14, 1.175494350822287508e-38, PT ;  /* 0x008000000e00780b */ /* 0x000fe40003fae000 */
[----:B------:R-:W-:Y:S01]  /*0550*/  FSEL R30, R2, 1, P6 ;  /* 0x3f800000021e7808 */ /* 0x000fe20003000000 */
[----:B------:R-:W-:Y:S01]  /*0560*/  @P6 FMUL R24, R24, 0.25 ;  /* 0x3e80000018186820 */ /* 0x000fe20000400000 */
[----:B0-----:R-:W-:-:S03]  /*0570*/  FSETP.GT.AND P6, PT, R17, 8.50705917302346158658e+37, PT ;  /* 0x7e8000001100780b */ /* 0x001fc60003fc4000 */
[----:B------:R-:W-:Y:S01]  /*0580*/  @!P1 FMUL R24, R24, 16777216 ;  /* 0x4b80000018189820 */ /* 0x000fe20000400000 */
[----:B------:R-:W-:Y:S01]  /*0590*/  @!P1 FMUL R30, R30, 16777216 ;  /* 0x4b8000001e1e9820 */ /* 0x000fe20000400000 */
[----:B------:R-:W-:Y:S01]  /*05a0*/  FSETP.GEU.AND P1, PT, R17, 1.175494350822287508e-38, PT ;  /* 0x008000001100780b */ /* 0x000fe20003f2e000 */
[----:B------:R-:W-:Y:S01]  /*05b0*/  @P4 FMUL R14, R14, 0.25 ;  /* 0x3e8000000e0e4820 */ /* 0x000fe20000400000 */
[----:B-1----:R-:W-:-:S03]  /*05c0*/  FSETP.GT.AND P2, PT, R25, 8.50705917302346158658e+37, PT ;  /* 0x7e8000001900780b */ /* 0x002fc60003f44000 */
[----:B------:R-:W-:Y:S01]  /*05d0*/  @!P5 FMUL R14, R14, 16777216 ;  /* 0x4b8000000e0ed820 */ /* 0x000fe20000400000 */
[----:B------:R-:W-:Y:S02]  /*05e0*/  FSETP.GEU.AND P3, PT, R25, 1.175494350822287508e-38, PT ;  /* 0x008000001900780b */ /* 0x000fe40003f6e000 */
[----:B------:R-:W-:-:S03]  /*05f0*/  @P6 FMUL R17, R17, 0.25 ;  /* 0x3e80000011116820 */ /* 0x000fc60000400000 */
[----:B------:R-:W0:Y:S01]  /*0600*/  MUFU.RCP R14, R14 ;  /* 0x0000000e000e7308 */ /* 0x000e220000001000 */
[C---:B------:R-:W-:Y:S01]  /*0610*/  FADD R11, -R19.reuse, R11 ;  /* 0x0000000b130b7221 */ /* 0x040fe20000000100 */
[C---:B------:R-:W-:Y:S01]  /*0620*/  FADD R22, -R19.reuse, R23 ;  /* 0x0000001713167221 */ /* 0x040fe20000000100 */
[----:B------:R-:W-:Y:S01]  /*0630*/  FADD R7, -R19, R7 ;  /* 0x0000000713077221 */ /* 0x000fe20000000100 */
[----:B------:R-:W-:Y:S01]  /*0640*/  @!P1 FMUL R17, R17, 16777216 ;  /* 0x4b80000011119820 */ /* 0x000fe20000400000 */
[----:B------:R-:W-:Y:S01]  /*0650*/  FADD R19, -R19, R15 ;  /* 0x0000000f13137221 */ /* 0x000fe20000000100 */
[----:B------:R-:W-:Y:S01]  /*0660*/  FSEL R15, R2, 1, P4 ;  /* 0x3f800000020f7808 */ /* 0x000fe20002000000 */
[----:B------:R-:W-:-:S03]  /*0670*/  @P2 FMUL R25, R25, 0.25 ;  /* 0x3e80000019192820 */ /* 0x000fc60000400000 */
[----:B------:R-:W1:Y:S01]  /*0680*/  MUFU.RCP R17, R17 ;  /* 0x0000001100117308 */ /* 0x000e620000001000 */
[----:B------:R-:W-:Y:S01]  /*0690*/  @!P5 FMUL R15, R15, 16777216 ;  /* 0x4b8000000f0fd820 */ /* 0x000fe20000400000 */
[----:B------:R-:W-:-:S03]  /*06a0*/  @!P3 FMUL R25, R25, 16777216 ;  /* 0x4b8000001919b820 */ /* 0x000fc60000400000 */
[----:B0-----:R-:W-:Y:S01]  /*06b0*/  FMUL R26, R14, R15 ;  /* 0x0000000f0e1a7220 */ /* 0x001fe20000400000 */
[C---:B------:R-:W-:Y:S02]  /*06c0*/  FSEL R14, R2.reuse, 1, P6 ;  /* 0x3f800000020e7808 */ /* 0x040fe40003000000 */
[----:B------:R1:W0:Y:S01]  /*06d0*/  MUFU.RCP R34, R25 ;  /* 0x0000001900227308 */ /* 0x0002220000001000 */
[----:B------:R-:W-:Y:S02]  /*06e0*/  FSEL R3, R2, 1, P2 ;  /* 0x3f80000002037808 */ /* 0x000fe40001000000 */
[----:B------:R-:W-:-:S03]  /*06f0*/  @!P1 FMUL R14, R14, 16777216 ;  /* 0x4b8000000e0e9820 */ /* 0x000fc60000400000 */
[----:B------:R-:W-:Y:S01]  /*0700*/  @!P3 FMUL R3, R3, 16777216 ;  /* 0x4b8000000303b820 */ /* 0x000fe20000400000 */
[----:B-1----:R-:W-:Y:S01]  /*0710*/  FMUL R25, R17, R14 ;  /* 0x0000000e11197220 */ /* 0x002fe20000400000 */
[----:B------:R1:W2:Y:S03]  /*0720*/  MUFU.RCP R27, R24 ;  /* 0x00000018001b7308 */ /* 0x0002a60000001000 */
[----:B------:R-:W-:Y:S01]  /*0730*/  FMUL R15, R25, R6 ;  /* 0x00000006190f7220 */ /* 0x000fe20000400000 */
[----:B0-----:R-:W-:Y:S02]  /*0740*/  FMUL R34, R34, R3 ;  /* 0x0000000322227220 */ /* 0x001fe40000400000 */
[----:B------:R-:W0:Y:S01]  /*0750*/  LDC.64 R2, c[0x0][0x228] ;  /* 0x00008a00ff027b82 */ /* 0x000e220000000a00 */
[----:B-1----:R-:W-:-:S07]  /*0760*/  FMUL R24, R26, R7 ;  /* 0x000000071a187220 */ /* 0x002fce0000400000 */
[----:B------:R-:W1:Y:S01]  /*0770*/  LDC.64 R6, c[0x0][0x230] ;  /* 0x00008c00ff067b82 */ /* 0x000e620000000a00 */
[C---:B------:R-:W-:Y:S01]  /*0780*/  FMUL R14, R26.reuse, R19 ;  /* 0x000000131a0e7220 */ /* 0x040fe20000400000 */
[C---:B------:R-:W-:Y:S01]  /*0790*/  FMUL R22, R26.reuse, R22 ;  /* 0x000000161a167220 */ /* 0x040fe20000400000 */
[----:B--2---:R-:W-:Y:S01]  /*07a0*/  FMUL R27, R27, R30 ;  /* 0x0000001e1b1b7220 */ /* 0x004fe20000400000 */
[----:B------:R-:W-:Y:S01]  /*07b0*/  FMUL R26, R26, R11 ;  /* 0x0000000b1a1a7220 */ /* 0x000fe20000400000 */
[C---:B------:R-:W-:Y:S01]  /*07c0*/  FMUL R23, R25.reuse, R18 ;  /* 0x0000001219177220 */ /* 0x040fe20000400000 */
[C---:B------:R-:W-:Y:S01]  /*07d0*/  FMUL R11, R25.reuse, R16 ;  /* 0x00000010190b7220 */ /* 0x040fe20000400000 */
[----:B------:R-:W-:Y:S01]  /*07e0*/  FMUL R25, R25, R10 ;  /* 0x0000000a19197220 */ /* 0x000fe20000400000 */
[C---:B------:R-:W-:Y:S01]  /*07f0*/  FMUL R10, R34.reuse, R13 ;  /* 0x0000000d220a7220 */ /* 0x040fe20000400000 */
[C---:B------:R-:W-:Y:S01]  /*0800*/  FMUL R30, R34.reuse, R5 ;  /* 0x00000005221e7220 */ /* 0x040fe20000400000 */
[C---:B------:R-:W-:Y:S01]  /*0810*/  FMUL R32, R34.reuse, R21 ;  /* 0x0000001522207220 */ /* 0x040fe20000400000 */
[----:B------:R-:W-:Y:S01]  /*0820*/  FMUL R34, R34, R9 ;  /* 0x0000000922227220 */ /* 0x000fe20000400000 */
[C---:B------:R-:W-:Y:S01]  /*0830*/  FMUL R13, R27.reuse, R8 ;  /* 0x000000081b0d7220 */ /* 0x040fe20000400000 */
[----:B------:R-:W-:Y:S01]  /*0840*/  FMUL R31, R27, R4 ;  /* 0x000000041b1f7220 */ /* 0x000fe20000400000 */
[----:B------:R-:W-:-:S02]  /*0850*/  CS2R R16, SRZ ;  /* 0x0000000000107805 */ /* 0x000fc4000001ff00 */
[----:B------:R-:W-:Y:S02]  /*0860*/  CS2R R18, SRZ ;  /* 0x0000000000127805 */ /* 0x000fe4000001ff00 */
[----:B------:R-:W-:Y:S01]  /*0870*/  CS2R R4, SRZ ;  /* 0x0000000000047805 */ /* 0x000fe2000001ff00 */
[----:B0-----:R-:W-:-:S05]  /*0880*/  IMAD.WIDE R2, R29, 0x4, R2 ;  /* 0x000000041d027825 */ /* 0x001fca00078e0202 */
[----:B------:R0:W2:Y:S01]  /*0890*/  @!P0 LDG.E.EL.128 R16, desc[UR6][R2.64] ;  /* 0x0000000602108981 */ /* 0x0000a2000c2e1d00 */
[----:B-1----:R-:W-:Y:S01]  /*08a0*/  IMAD.WIDE R8, R29, 0x4, R6 ;  /* 0x000000041d087825 */ /* 0x002fe200078e0206 */
[----:B------:R-:W-:-:S06]  /*08b0*/  CS2R R6, SRZ ;  /* 0x0000000000067805 */ /* 0x000fcc000001ff00 */
[----:B------:R-:W2:Y:S01]  /*08c0*/  @!P0 LDG.E.EL.128 R4, desc[UR6][R8.64] ;  /* 0x0000000608048981 */ /* 0x000ea2000c2e1d00 */
[----:B0-----:R-:W0:Y:S01]  /*08d0*/  S2R R3, SR_TID.X ;  /* 0x0000000000037919 */ /* 0x001e220000002100 */
[----:B------:R-:W1:Y:S01]  /*08e0*/  S2UR UR5, SR_CgaCtaId ;  /* 0x00000000000579c3 */ /* 0x000e620000008800 */
[C---:B------:R-:W-:Y:S01]  /*08f0*/  FMUL R33, R27.reuse, R20 ;  /* 0x000000141b217220 */ /* 0x040fe20000400000 */
[----:B------:R-:W-:Y:S01]  /*0900*/  FMUL R21, R27, R12 ;  /* 0x0000000c1b157220 */ /* 0x000fe20000400000 */
[----:B------:R-:W-:Y:S02]  /*0910*/  UMOV UR4, 0x400 ;  /* 0x0000040000047882 */ /* 0x000fe40000000000 */
[----:B-1----:R-:W-:Y:S01]  /*0920*/  UPRMT UR4, UR5, 0x654, UR4 ;  /* 0x0000065405047896 */ /* 0x002fe20008000004 */
[----:B------:R-:W-:-:S04]  /*0930*/  ISETP.GE.AND P0, PT, R0, 0x3c1, PT ;  /* 0x000003c10000780c */ /* 0x000fc80003f06270 */
[----:B------:R-:W-:Y:S01]  /*0940*/  ISETP.LT.AND P6, PT, R28, 0x500, !P0 ;  /* 0x000005001c00780c */ /* 0x000fe200047c1270 */
[-CC-:B--2---:R-:W-:Y:S01]  /*0950*/  FFMA R13, R13, R16.reuse, R4.reuse ;  /* 0x000000100d0d7223 */ /* 0x184fe20000000004 */
[-CC-:B------:R-:W-:Y:S01]  /*0960*/  FFMA R12, R33, R16.reuse, R4.reuse ;  /* 0x00000010210c7223 */ /* 0x180fe20000000004 */
[-CC-:B------:R-:W-:Y:S01]  /*0970*/  FFMA R2, R31, R16.reuse, R4.reuse ;  /* 0x000000101f027223 */ /* 0x180fe20000000004 */
[----:B------:R-:W-:Y:S01]  /*0980*/  FFMA R4, R21, R16, R4 ;  /* 0x0000001015047223 */ /* 0x000fe20000000004 */
[-CC-:B------:R-:W-:Y:S01]  /*0990*/  FFMA R34, R34, R17.reuse, R5.reuse ;  /* 0x0000001122227223 */ /* 0x180fe20000000005 */
[-CC-:B------:R-:W-:Y:S01]  /*09a0*/  FFMA R32, R32, R17.reuse, R5.reuse ;  /* 0x0000001120207223 */ /* 0x180fe20000000005 */
[-CC-:B------:R-:W-:Y:S01]  /*09b0*/  FFMA R30, R30, R17.reuse, R5.reuse ;  /* 0x000000111e1e7223 */ /* 0x180fe20000000005 */
[----:B------:R-:W-:Y:S01]  /*09c0*/  FFMA R10, R10, R17, R5 ;  /* 0x000000110a0a7223 */ /* 0x000fe20000000005 */
[-CC-:B------:R-:W-:Y:S01]  /*09d0*/  FFMA R25, R25, R18.reuse, R6.reuse ;  /* 0x0000001219197223 */ /* 0x180fe20000000006 */
[-CC-:B------:R-:W-:Y:S01]  /*09e0*/  FFMA R11, R11, R18.reuse, R6.reuse ;  /* 0x000000120b0b7223 */ /* 0x180fe20000000006 */
[-CC-:B------:R-:W-:Y:S01]  /*09f0*/  FFMA R16, R15, R18.reuse, R6.reuse ;  /* 0x000000120f107223 */ /* 0x180fe20000000006 */
[----:B------:R-:W-:Y:S01]  /*0a00*/  FFMA R23, R23, R18, R6 ;  /* 0x0000001217177223 */ /* 0x000fe20000000006 */
[----:B0-----:R-:W-:Y:S01]  /*0a10*/  IMAD.SHL.U32 R5, R3, 0x100, RZ ;  /* 0x0000010003057824 */ /* 0x001fe200078e00ff */
[----:B------:R-:W-:-:S04]  /*0a20*/  SHF.R.U32.HI R18, RZ, 0x4, R3 ;  /* 0x00000004ff127819 */ /* 0x000fc80000011603 */
[----:B------:R-:W-:Y:S02]  /*0a30*/  SGXT.U32 R18, R18, 0x4 ;  /* 0x000000041212781a */ /* 0x000fe40000000000 */
[----:B------:R-:W-:-:S04]  /*0a40*/  LOP3.LUT R5, R5, 0xf00, RZ, 0xc0, !PT ;  /* 0x00000f0005057812 */ /* 0x000fc800078ec0ff */
[C---:B------:R-:W-:Y:S02]  /*0a50*/  LOP3.LUT R18, R5.reuse, R18, RZ, 0xfc, !PT ;  /* 0x0000001205127212 */ /* 0x040fe400078efcff */
[C---:B------:R-:W-:Y:S02]  /*0a60*/  LEA.HI R21, R5.reuse, UR4, RZ, 0x1c ;  /* 0x0000000405157c11 */ /* 0x040fe4000f8fe0ff */
[C---:B------:R-:W-:Y:S02]  /*0a70*/  LOP3.LUT R6, R5.reuse, 0x40, RZ, 0xfc, !PT ;  /* 0x0000004005067812 */ /* 0x040fe400078efcff */
[C---:B------:R-:W-:Y:S02]  /*0a80*/  LOP3.LUT R8, R5.reuse, 0x80, RZ, 0xfc, !PT ;  /* 0x0000008005087812 */ /* 0x040fe400078efcff */
[----:B------:R-:W-:Y:S02]  /*0a90*/  LOP3.LUT R9, R5, 0xc0, RZ, 0xfc, !PT ;  /* 0x000000c005097812 */ /* 0x000fe400078efcff */
[----:B------:R-:W-:Y:S01]  /*0aa0*/  LOP3.LUT R5, R28, 0x38, RZ, 0xfc, !PT ;  /* 0x000000381c057812 */ /* 0x000fe200078efcff */
[-CC-:B------:R-:W-:Y:S01]  /*0ab0*/  FFMA R26, R26, R19.reuse, R7.reuse ;  /* 0x000000131a1a7223 */ /* 0x180fe20000000007 */
[-CC-:B------:R-:W-:Y:S01]  /*0ac0*/  FFMA R22, R22, R19.reuse, R7.reuse ;  /* 0x0000001316167223 */ /* 0x180fe20000000007 */
[-CC-:B------:R-:W-:Y:S01]  /*0ad0*/  FFMA R20, R24, R19.reuse, R7.reuse ;  /* 0x0000001318147223 */ /* 0x180fe20000000007 */
[----:B------:R-:W-:Y:S01]  /*0ae0*/  FFMA R14, R14, R19, R7 ;  /* 0x000000130e0e7223 */ /* 0x000fe20000000007 */
[----:B------:R-:W-:Y:S01]  /*0af0*/  LEA.HI R7, R6, UR4, RZ, 0x1c ;  /* 0x0000000406077c11 */ /* 0x000fe2000f8fe0ff */
[----:B------:R-:W-:-:S04]  /*0b00*/  IMAD.HI R6, R5, 0x66666667, RZ ;  /* 0x6666666705067827 */ /* 0x000fc800078e02ff */
[----:B------:R-:W-:Y:S01]  /*0b10*/  IMAD R24, R18, 0x4, R7 ;  /* 0x0000000412187824 */ /* 0x000fe200078e0207 */
[----:B------:R-:W-:-:S04]  /*0b20*/  SHF.R.U32.HI R7, RZ, 0x1f, R6 ;  /* 0x0000001fff077819 */ /* 0x000fc80000011606 */
[----:B------:R-:W-:-:S05]  /*0b30*/  LEA.HI.SX32 R6, R6, R7, 0x19 ;  /* 0x0000000706067211 */ /* 0x000fca00078fcaff */
[----:B------:R-:W-:Y:S01]  /*0b40*/  IMAD R7, R6, -0x140, R5 ;  /* 0xfffffec006077824 */ /* 0x000fe200078e0205 */
[----:B------:R-:W-:-:S03]  /*0b50*/  ISETP.LT.AND P2, PT, R5, 0x500, !P0 ;  /* 0x000005000500780c */ /* 0x000fc60004741270 */
[----:B------:R-:W-:-:S04]  /*0b60*/  IMAD R7, R7, 0x3c1, R0 ;  /* 0x000003c107077824 */ /* 0x000fc800078e0200 */
[----:B------:R-:W-:Y:S01]  /*0b70*/  IMAD R5, R6, 0x1e8020, R7 ;  /* 0x001e802006057824 */ /* 0x000fe200078e0207 */
[----:B------:R-:W-:-:S05]  /*0b80*/  LOP3.LUT R6, R28, 0x34, RZ, 0xfc, !PT ;  /* 0x000000341c067812 */ /* 0x000fca00078efcff */
[----:B------:R-:W-:Y:S01]  /*0b90*/  IMAD.HI R7, R6, 0x66666667, RZ ;  /* 0x6666666706077827 */ /* 0x000fe200078e02ff */
[----:B------:R-:W-:-:S04]  /*0ba0*/  LEA.HI R17, R8, UR4, RZ, 0x1c ;  /* 0x0000000408117c11 */ /* 0x000fc8000f8fe0ff */
[----:B------:R-:W-:Y:S02]  /*0bb0*/  SHF.R.U32.HI R8, RZ, 0x1f, R7 ;  /* 0x0000001fff087819 */ /* 0x000fe40000011607 */
[----:B------:R-:W-:Y:S02]  /*0bc0*/  LEA.HI R9, R9, UR4, RZ, 0x1c ;  /* 0x0000000409097c11 */ /* 0x000fe4000f8fe0ff */
[----:B------:R-:W-:Y:S01]  /*0bd0*/  LEA.HI.SX32 R7, R7, R8, 0x19 ;  /* 0x0000000807077211 */ /* 0x000fe200078fcaff */
[C---:B------:R-:W-:Y:S01]  /*0be0*/  IMAD R21, R18.reuse, 0x4, R21 ;  /* 0x0000000412157824 */ /* 0x040fe200078e0215 */
[----:B------:R-:W-:Y:S01]  /*0bf0*/  FSETP.GEU.AND P1, PT, R13, RZ, PT ;  /* 0x000000ff0d00720b */ /* 0x000fe20003f2e000 */
[C---:B------:R-:W-:Y:S02]  /*0c00*/  IMAD R17, R18.reuse, 0x4, R17 ;  /* 0x0000000412117824 */ /* 0x040fe400078e0211 */
[----:B------:R-:W-:Y:S02]  /*0c10*/  IMAD R18, R18, 0x4, R9 ;  /* 0x0000000412127824 */ /* 0x000fe400078e0209 */
[----:B------:R-:W-:Y:S01]  /*0c20*/  IMAD R9, R7, -0x140, R6 ;  /* 0xfffffec007097824 */ /* 0x000fe200078e0206 */
[----:B------:R-:W-:-:S02]  /*0c30*/  FSEL R36, R13, RZ, P1 ;  /* 0x000000ff0d247208 */ /* 0x000fc40000800000 */
[----:B------:R-:W-:Y:S01]  /*0c40*/  ISETP.LT.AND P1, PT, R6, 0x500, !P0 ;  /* 0x000005000600780c */ /* 0x000fe20004721270 */
[----:B------:R-:W-:Y:S01]  /*0c50*/  IMAD R8, R9, 0x3c1, R0 ;  /* 0x000003c109087824 */ /* 0x000fe200078e0200 */
[----:B------:R-:W-:-:S03]  /*0c60*/  LOP3.LUT R6, R28, 0x20, RZ, 0xfc, !PT ;  /* 0x000000201c067812 */ /* 0x000fc600078efcff */
[----:B------:R-:W-:Y:S02]  /*0c70*/  IMAD R7, R7, 0x1e8020, R8 ;  /* 0x001e802007077824 */ /* 0x000fe400078e0208 */
[----:B------:R-:W-:-:S05]  /*0c80*/  IMAD.HI R8, R6, 0x66666667, RZ ;  /* 0x6666666706087827 */ /* 0x000fca00078e02ff */
[----:B------:R-:W-:Y:S02]  /*0c90*/  SHF.R.U32.HI R9, RZ, 0x1f, R8 ;  /* 0x0000001fff097819 */ /* 0x000fe40000011608 */
[----:B------:R-:W-:Y:S02]  /*0ca0*/  P2R R19, PR, RZ, 0x4 ;  /* 0x00000004ff137803 */ /* 0x000fe40000000000 */
[----:B------:R-:W-:Y:S02]  /*0cb0*/  LEA.HI.SX32 R9, R8, R9, 0x19 ;  /* 0x0000000908097211 */ /* 0x000fe400078fcaff */
[C---:B------:R-:W-:Y:S02]  /*0cc0*/  FSETP.GEU.AND P2, PT, R34.reuse, RZ, PT ;  /* 0x000000ff2200720b */ /* 0x040fe40003f4e000 */
[----:B------:R-:W-:Y:S01]  /*0cd0*/  FSETP.GEU.AND P3, PT, R25, RZ, PT ;  /* 0x000000ff1900720b */ /* 0x000fe20003f6e000 */
[----:B------:R-:W-:Y:S01]  /*0ce0*/  IMAD R13, R9, -0x140, R6 ;  /* 0xfffffec0090d7824 */ /* 0x000fe200078e0206 */
[----:B------:R-:W-:-:S02]  /*0cf0*/  FSEL R15, R34, RZ, P2 ;  /* 0x000000ff220f7208 */ /* 0x000fc40001000000 */
[----:B------:R-:W-:Y:S01]  /*0d00*/  ISETP.LT.AND P2, PT, R6, 0x500, !P0 ;  /* 0x000005000600780c */ /* 0x000fe20004741270 */
[----:B------:R-:W-:Y:S01]  /*0d10*/  IMAD R6, R13, 0x3c1, R0 ;  /* 0x000003c10d067824 */ /* 0x000fe200078e0200 */
[----:B------:R-:W-:Y:S02]  /*0d20*/  FSEL R8, R25, RZ, P3 ;  /* 0x000000ff19087208 */ /* 0x000fe40001800000 */
[----:B------:R-:W-:Y:S01]  /*0d30*/  FSETP.GEU.AND P4, PT, R26, RZ, PT ;  /* 0x000000ff1a00720b */ /* 0x000fe20003f8e000 */
[----:B------:R-:W-:Y:S01]  /*0d40*/  STS [R21], R36 ;  /* 0x0000002415007388 */ /* 0x000fe20000000800 */
[C---:B------:R-:W-:Y:S01]  /*0d50*/  FSETP.GEU.AND P3, PT, R12.reuse, RZ, PT ;  /* 0x000000ff0c00720b */ /* 0x040fe20003f6e000 */
[----:B------:R-:W-:Y:S02]  /*0d60*/  IMAD R9, R9, 0x1e8020, R6 ;  /* 0x001e802009097824 */ /* 0x000fe400078e0206 */
[----:B------:R0:W-:Y:S01]  /*0d70*/  STS [R24+0x100], R15 ;  /* 0x0001000f18007388 */ /* 0x0001e20000000800 */
[----:B------:R-:W-:-:S02]  /*0d80*/  FSEL R34, R12, RZ, P3 ;  /* 0x000000ff0c227208 */ /* 0x000fc40001800000 */
[----:B------:R-:W-:Y:S02]  /*0d90*/  FSETP.GEU.AND P3, PT, R11, RZ, PT ;  /* 0x000000ff0b00720b */ /* 0x000fe40003f6e000 */
[----:B------:R-:W-:Y:S02]  /*0da0*/  LOP3.LUT R6, R28, 0x30, RZ, 0xfc, !PT ;  /* 0x000000301c067812 */ /* 0x000fe400078efcff */
[----:B0-----:R-:W-:Y:S02]  /*0db0*/  FSEL R15, R26, RZ, P4 ;  /* 0x000000ff1a0f7208 */ /* 0x001fe40002000000 */
[C---:B------:R-:W-:Y:S01]  /*0dc0*/  FSETP.GEU.AND P4, PT, R32.reuse, RZ, PT ;  /* 0x000000ff2000720b */ /* 0x040fe20003f8e000 */
[----:B------:R0:W-:Y:S03]  /*0dd0*/  STS [R17+0x200], R8 ;  /* 0x0002000811007388 */ /* 0x0001e60000000800 */
[----:B------:R-:W-:-:S02]  /*0de0*/  FSEL R25, R32, RZ, P4 ;  /* 0x000000ff20197208 */ /* 0x000fc40002000000 */
[----:B------:R-:W-:Y:S01]  /*0df0*/  FSEL R32, R11, RZ, P3 ;  /* 0x000000ff0b207208 */ /* 0x000fe20001800000 */
[----:B------:R-:W-:Y:S01]  /*0e00*/  IMAD.HI R11, R6, 0x66666667, RZ ;  /* 0x66666667060b7827 */ /* 0x000fe200078e02ff */
[C---:B0-----:R-:W-:Y:S02]  /*0e10*/  LOP3.LUT R8, R28.reuse, 0x2c, RZ, 0xfc, !PT ;  /* 0x0000002c1c087812 */ /* 0x041fe400078efcff */
[----:B------:R-:W-:Y:S02]  /*0e20*/  LOP3.LUT R12, R28, 0x1c, RZ, 0xfc, !PT ;  /* 0x0000001c1c0c7812 */ /* 0x000fe400078efcff */
[----:B------:R-:W-:Y:S01]  /*0e30*/  SHF.R.U32.HI R26, RZ, 0x1f, R11 ;  /* 0x0000001fff1a7819 */ /* 0x000fe2000001160b */
[----:B------:R-:W-:Y:S01]  /*0e40*/  IMAD.HI R13, R8, 0x66666667, RZ ;  /* 0x66666667080d7827 */ /* 0x000fe200078e02ff */
[----:B------:R0:W-:Y:S02]  /*0e50*/  STS [R18+0x300], R15 ;  /* 0x0003000f12007388 */ /* 0x0001e40000000800 */
[----:B------:R-:W-:-:S02]  /*0e60*/  LEA.HI.SX32 R11, R11, R26, 0x19 ;  /* 0x0000001a0b0b7211 */ /* 0x000fc400078fcaff */
[----:B------:R-:W-:Y:S01]  /*0e70*/  SHF.R.U32.HI R26, RZ, 0x1f, R13 ;  /* 0x0000001fff1a7819 */ /* 0x000fe2000001160d */
[----:B0-----:R-:W-:-:S03]  /*0e80*/  IMAD.HI R15, R12, 0x66666667, RZ ;  /* 0x666666670c0f7827 */ /* 0x001fc600078e02ff */
[----:B------:R-:W-:Y:S02]  /*0e90*/  LEA.HI.SX32 R13, R13, R26, 0x19 ;  /* 0x0000001a0d0d7211 */ /* 0x000fe400078fcaff */
[----:B------:R-:W-:Y:S01]  /*0ea0*/  SHF.R.U32.HI R26, RZ, 0x1f, R15 ;  /* 0x0000001fff1a7819 */ /* 0x000fe2000001160f */
[----:B------:R-:W-:Y:S01]  /*0eb0*/  STS [R21+0x40], R34 ;  /* 0x0000402215007388 */ /* 0x000fe20000000800 */
[----:B------:R-:W-:Y:S02]  /*0ec0*/  FSETP.GEU.AND P4, PT, R2, RZ, PT ;  /* 0x000000ff0200720b */ /* 0x000fe40003f8e000 */
[----:B------:R-:W-:Y:S01]  /*0ed0*/  LEA.HI.SX32 R15, R15, R26, 0x19 ;  /* 0x0000001a0f0f7211 */ /* 0x000fe200078fcaff */
[----:B------:R0:W-:Y:S01]  /*0ee0*/  STS [R24+0x140], R25 ;  /* 0x0001401918007388 */ /* 0x0001e20000000800 */
[----:B------:R-:W-:Y:S02]  /*0ef0*/  FSETP.GEU.AND P5, PT, R22, RZ, PT ;  /* 0x000000ff1600720b */ /* 0x000fe40003fae000 */
[----:B------:R-:W-:-:S02]  /*0f00*/  FSEL R2, R2, RZ, P4 ;  /* 0x000000ff02027208 */ /* 0x000fc40002000000 */
[----:B------:R-:W-:Y:S02]  /*0f10*/  FSETP.GEU.AND P4, PT, R16, RZ, PT ;  /* 0x000000ff1000720b */ /* 0x000fe40003f8e000 */
[----:B------:R-:W-:Y:S01]  /*0f20*/  ISETP.LT.AND P3, PT, R12, 0x500, !P0 ;  /* 0x000005000c00780c */ /* 0x000fe20004761270 */
[----:B0-----:R-:W-:-:S04]  /*0f30*/  IMAD R25, R15, -0x140, R12 ;  /* 0xfffffec00f197824 */ /* 0x001fc800078e020c */
[----:B------:R-:W-:Y:S01]  /*0f40*/  IMAD R12, R25, 0x3c1, R0 ;  /* 0x000003c1190c7824 */ /* 0x000fe200078e0200 */
[----:B------:R-:W-:Y:S02]  /*0f50*/  FSEL R25, R22, RZ, P5 ;  /* 0x000000ff16197208 */ /* 0x000fe40002800000 */
[----:B------:R-:W-:Y:S02]  /*0f60*/  FSETP.GEU.AND P5, PT, R30, RZ, PT ;  /* 0x000000ff1e00720b */ /* 0x000fe40003fae000 */
[----:B------:R-:W-:Y:S02]  /*0f70*/  FSEL R22, R16, RZ, P4 ;  /* 0x000000ff10167208 */ /* 0x000fe40002000000 */
[----:B------:R-:W-:Y:S01]  /*0f80*/  FSETP.GEU.AND P4, PT, R4, RZ, PT ;  /* 0x000000ff0400720b */ /* 0x000fe20003f8e000 */
[----:B------:R-:W-:Y:S01]  /*0f90*/  STS [R17+0x240], R32 ;  /* 0x0002402011007388 */ /* 0x000fe20000000800 */
[----:B------:R-:W-:Y:S01]  /*0fa0*/  FSEL R27, R30, RZ, P5 ;  /* 0x000000ff1e1b7208 */ /* 0x000fe20002800000 */
[----:B------:R-:W-:Y:S01]  /*0fb0*/  IMAD R15, R15, 0x1e8020, R12 ;  /* 0x001e80200f0f7824 */ /* 0x000fe200078e020c */
[----:B------:R-:W-:Y:S01]  /*0fc0*/  FSEL R30, R4, RZ, P4 ;  /* 0x000000ff041e7208 */ /* 0x000fe20002000000 */
[----:B------:R0:W-:Y:S01]  /*0fd0*/  STS [R18+0x340], R25 ;  /* 0x0003401912007388 */ /* 0x0001e20000000800 */
[----:B------:R-:W-:-:S02]  /*0fe0*/  FSETP.GEU.AND P5, PT, R20, RZ, PT ;  /* 0x000000ff1400720b */ /* 0x000fc40003fae000 */
[C---:B------:R-:W-:Y:S01]  /*0ff0*/  LOP3.LUT R4, R28.reuse, 0x28, RZ, 0xfc, !PT ;  /* 0x000000281c047812 */ /* 0x040fe200078efcff */
[----:B------:R1:W-:Y:S01]  /*1000*/  STS [R21+0x80], R2 ;  /* 0x0000800215007388 */ /* 0x0003e20000000800 */
[----:B------:R-:W-:Y:S02]  /*1010*/  LOP3.LUT R12, R28, 0x24, RZ, 0xfc, !PT ;  /* 0x000000241c0c7812 */ /* 0x000fe400078efcff */
[----:B------:R-:W-:Y:S01]  /*1020*/  FSEL R29, R20, RZ, P5 ;  /* 0x000000ff141d7208 */ /* 0x000fe20002800000 */
[----:B------:R-:W-:Y:S01]  /*1030*/  STS [R24+0x180], R27 ;  /* 0x0001801b18007388 */ /* 0x000fe20000000800 */
[----:B------:R-:W-:Y:S01]  /*1040*/  FSETP.GEU.AND P5, PT, R10, RZ, PT ;  /* 0x000000ff0a00720b */ /* 0x000fe20003fae000 */
[----:B0-----:R-:W-:Y:S01]  /*1050*/  IMAD.HI R25, R4, 0x66666667, RZ ;  /* 0x6666666704197827 */ /* 0x001fe200078e02ff */
[----:B-1----:R-:W-:Y:S01]  /*1060*/  LOP3.LUT R2, R28, 0x18, RZ, 0xfc, !PT ;  /* 0x000000181c027812 */ /* 0x002fe200078efcff */
[----:B------:R0:W-:Y:S02]  /*1070*/  STS [R17+0x280], R22 ;  /* 0x0002801611007388 */ /* 0x0001e40000000800 */
[----:B------:R-:W-:Y:S01]  /*1080*/  IMAD.HI R16, R12, 0x66666667, RZ ;  /* 0x666666670c107827 */ /* 0x000fe200078e02ff */
[----:B------:R-:W-:Y:S01]  /*1090*/  FSEL R31, R10, RZ, P5 ;  /* 0x000000ff0a1f7208 */ /* 0x000fe20002800000 */
[----:B------:R1:W-:Y:S01]  /*10a0*/  STS [R18+0x380], R29 ;  /* 0x0003801d12007388 */ /* 0x0003e20000000800 */
[----:B------:R-:W-:Y:S01]  /*10b0*/  SHF.R.U32.HI R10, RZ, 0x1f, R25 ;  /* 0x0000001fff0a7819 */ /* 0x000fe20000011619 */
[----:B0-----:R-:W-:Y:S01]  /*10c0*/  IMAD.HI R22, R2, 0x66666667, RZ ;  /* 0x6666666702167827 */ /* 0x001fe200078e02ff */
[----:B------:R-:W-:-:S02]  /*10d0*/  SHF.R.U32.HI R27, RZ, 0x1f, R16 ;  /* 0x0000001fff1b7819 */ /* 0x000fc40000011610 */
[----:B------:R-:W-:Y:S02]  /*10e0*/  FSETP.GEU.AND P4, PT, R23, RZ, PT ;  /* 0x000000ff1700720b */ /* 0x000fe40003f8e000 */
[----:B-1----:R-:W-:Y:S01]  /*10f0*/  SHF.R.U32.HI R29, RZ, 0x1f, R22 ;  /* 0x0000001fff1d7819 */ /* 0x002fe20000011616 */
[----:B------:R0:W-:Y:S01]  /*1100*/  STS [R21+0xc0], R30 ;  /* 0x0000c01e15007388 */ /* 0x0001e20000000800 */
[----:B------:R-:W-:Y:S02]  /*1110*/  LEA.HI.SX32 R25, R25, R10, 0x19 ;  /* 0x0000000a19197211 */ /* 0x000fe400078fcaff */
[----:B------:R-:W-:Y:S02]  /*1120*/  FSEL R10, R23, RZ, P4 ;  /* 0x000000ff170a7208 */ /* 0x000fe40002000000 */
[----:B------:R-:W-:Y:S02]  /*1130*/  FSETP.GEU.AND P4, PT, R14, RZ, PT ;  /* 0x000000ff0e00720b */ /* 0x000fe40003f8e000 */
[----:B0-----:R-:W-:-:S02]  /*1140*/  LEA.HI.SX32 R21, R16, R27, 0x19 ;  /* 0x0000001b10157211 */ /* 0x001fc400078fcaff */
[----:B------:R-:W-:Y:S02]  /*1150*/  LEA.HI.SX32 R27, R22, R29, 0x19 ;  /* 0x0000001d161b7211 */ /* 0x000fe400078fcaff */
[----:B------:R-:W-:Y:S02]  /*1160*/  LOP3.LUT R22, R28, 0x10, RZ, 0xfc, !PT ;  /* 0x000000101c167812 */ /* 0x000fe400078efcff */
[----:B------:R-:W-:Y:S02]  /*1170*/  FSEL R35, R14, RZ, P4 ;  /* 0x000000ff0e237208 */ /* 0x000fe40002000000 */
[----:B------:R-:W-:Y:S01]  /*1180*/  LOP3.LUT R14, R28, 0xc, RZ, 0xfc, !PT ;  /* 0x0000000c1c0e7812 */ /* 0x000fe200078efcff */
[----:B------:R-:W-:Y:S01]  /*1190*/  IMAD.HI R29, R22, 0x66666667, RZ ;  /* 0x66666667161d7827 */ /* 0x000fe200078e02ff */
[----:B------:R0:W-:Y:S01]  /*11a0*/  STS [R24+0x1c0], R31 ;  /* 0x0001c01f18007388 */ /* 0x0001e20000000800 */
[----:B------:R-:W-:Y:S02]  /*11b0*/  ISETP.LT.AND P4, PT, R2, 0x500, !P0 ;  /* 0x000005000200780c */ /* 0x000fe40004781270 */
[----:B------:R-:W-:Y:S01]  /*11c0*/  IMAD R33, R27, -0x140, R2 ;  /* 0xfffffec01b217824 */ /* 0x000fe200078e0202 */
[----:B------:R-:W-:Y:S01]  /*11d0*/  SHF.R.U32.HI R2, RZ, 0x1f, R29 ;  /* 0x0000001fff027819 */ /* 0x000fe2000001161d */
[----:B0-----:R-:W-:Y:S01]  /*11e0*/  IMAD.HI R31, R14, 0x66666667, RZ ;  /* 0x666666670e1f7827 */ /* 0x001fe200078e02ff */
[----:B------:R-:W-:-:S02]  /*11f0*/  LOP3.LUT R24, R28, 0x8, RZ, 0xfc, !PT ;  /* 0x000000081c187812 */ /* 0x000fc400078efcff */
[----:B------:R-:W-:Y:S01]  /*1200*/  LEA.HI.SX32 R29, R29, R2, 0x19 ;  /* 0x000000021d1d7211 */ /* 0x000fe200078fcaff */
[----:B------:R-:W-:Y:S01]  /*1210*/  IMAD R16, R33, 0x3c1, R0 ;  /* 0x000003c121107824 */ /* 0x000fe200078e0200 */
[----:B------:R-:W-:Y:S01]  /*1220*/  SHF.R.U32.HI R2, RZ, 0x1f, R31 ;  /* 0x0000001fff027819 */ /* 0x000fe2000001161f */
[----:B------:R-:W-:Y:S01]  /*1230*/  IMAD.HI R33, R24, 0x66666667, RZ ;  /* 0x6666666718217827 */ /* 0x000fe200078e02ff */
[----:B------:R0:W-:Y:S02]  /*1240*/  STS [R17+0x2c0], R10 ;  /* 0x0002c00a11007388 */ /* 0x0001e40000000800 */
[----:B------:R-:W-:Y:S02]  /*1250*/  LEA.HI.SX32 R31, R31, R2, 0x19 ;  /* 0x000000021f1f7211 */ /* 0x000fe400078fcaff */
[----:B------:R-:W-:Y:S02]  /*1260*/  LOP3.LUT R2, R28, 0x4, RZ, 0xfc, !PT ;  /* 0x000000041c027812 */ /* 0x000fe400078efcff */
[----:B0-----:R-:W-:-:S04]  /*1270*/  SHF.R.U32.HI R10, RZ, 0x1f, R33 ;  /* 0x0000001fff0a7819 */ /* 0x001fc80000011621 */
[----:B------:R-:W-:Y:S01]  /*1280*/  LEA.HI.SX32 R33, R33, R10, 0x19 ;  /* 0x0000000a21217211 */ /* 0x000fe200078fcaff */
[----:B------:R-:W-:-:S05]  /*1290*/  IMAD.HI R10, R2, 0x66666667, RZ ;  /* 0x66666667020a7827 */ /* 0x000fca00078e02ff */
[----:B------:R-:W-:-:S04]  /*12a0*/  SHF.R.U32.HI R17, RZ, 0x1f, R10 ;  /* 0x0000001fff117819 */ /* 0x000fc8000001160a */
[----:B------:R-:W-:Y:S01]  /*12b0*/  LEA.HI.SX32 R17, R10, R17, 0x19 ;  /* 0x000000110a117211 */ /* 0x000fe200078fcaff */
[----:B------:R0:W-:Y:S01]  /*12c0*/  STS [R18+0x3c0], R35 ;  /* 0x0003c02312007388 */ /* 0x0001e20000000800 */
[----:B------:R-:W-:Y:S01]  /*12d0*/  BAR.SYNC.DEFER_BLOCKING 0x0 ;  /* 0x0000000000007b1d */ /* 0x000fe20000010000 */
[----:B------:R-:W-:Y:S02]  /*12e0*/  ISETP.LT.AND P5, PT, R2, 0x500, !P0 ;  /* 0x000005000200780c */ /* 0x000fe400047a1270 */
[----:B0-----:R-:W-:-:S04]  /*12f0*/  IMAD R35, R17, -0x140, R2 ;  /* 0xfffffec011237824 */ /* 0x001fc800078e0202 */
[----:B------:R-:W-:-:S04]  /*1300*/  IMAD R2, R35, 0x3c1, R0 ;  /* 0x000003c123027824 */ /* 0x000fc800078e0200 */
[----:B------:R-:W-:Y:S02]  /*1310*/  IMAD R35, R17, 0x1e8020, R2 ;  /* 0x001e802011237824 */ /* 0x000fe400078e0202 */
[----:B------:R-:W-:-:S05]  /*1320*/  IMAD.HI R2, R28, 0x66666667, RZ ;  /* 0x666666671c027827 */ /* 0x000fca00078e02ff */
[----:B------:R-:W-:-:S04]  /*1330*/  SHF.R.U32.HI R17, RZ, 0x1f, R2 ;  /* 0x0000001fff117819 */ /* 0x000fc80000011602 */
[----:B------:R-:W-:-:S05]  /*1340*/  LEA.HI.SX32 R17, R2, R17, 0x19 ;  /* 0x0000001102117211 */ /* 0x000fca00078fcaff */
[----:B------:R-:W-:-:S04]  /*1350*/  IMAD R37, R17, -0x140, R28 ;  /* 0xfffffec011257824 */ /* 0x000fc800078e021c */
[----:B------:R-:W-:-:S04]  /*1360*/  IMAD R2, R37, 0x3c1, R0 ;  /* 0x000003c125027824 */ /* 0x000fc800078e0200 */
[----:B------:R-:W-:Y:S01]  /*1370*/  IMAD R17, R17, 0x1e8020, R2 ;  /* 0x001e802011117824 */ /* 0x000fe200078e0202 */
[----:B------:R-:W-:-:S04]  /*1380*/  SHF.R.U32.HI R2, RZ, 0x4, R3 ;  /* 0x00000004ff027819 */ /* 0x000fc80000011603 */
[----:B------:R-:W-:Y:S02]  /*1390*/  LOP3.LUT R2, R2, 0xc, RZ, 0xc0, !PT ;  /* 0x0000000c02027812 */ /* 0x000fe400078ec0ff */
[----:B------:R-:W-:-:S03]  /*13a0*/  LOP3.LUT R10, R3, 0xff, RZ, 0xc0, !PT ;  /* 0x000000ff030a7812 */ /* 0x000fc600078ec0ff */
[----:B------:R-:W-:-:S04]  /*13b0*/  VIADD R3, R2, UR4 ;  /* 0x0000000402037c36 */ /* 0x000fc80008000000 */
[----:B------:R-:W-:Y:S02]  /*13c0*/  IMAD R18, R10, 0x4, R3 ;  /* 0x000000040a127824 */ /* 0x000fe400078e0203 */
[----:B------:R-:W0:Y:S03]  /*13d0*/  LDC.64 R2, c[0x0][0x238] ;  /* 0x00008e00ff027b82 */ /* 0x000e260000000a00 */
[----:B------:R-:W1:Y:S01]  /*13e0*/  LDS R37, [R18] ;  /* 0x0000000012257984 */ /* 0x000e620000000800 */
[----:B------:R-:W-:Y:S01]  /*13f0*/  IMAD R27, R27, 0x1e8020, R16 ;  /* 0x001e80201b1b7824 */ /* 0x000fe200078e0210 */
[----:B------:R-:W-:-:S05]  /*1400*/  LOP3.LUT R20, R28, 0x14, RZ, 0xfc, !PT ;  /* 0x000000141c147812 */ /* 0x000fca00078efcff */
[----:B------:R-:W-:-:S04]  /*1410*/  IMAD.HI R26, R20, 0x66666667, RZ ;  /* 0x66666667141a7827 */ /* 0x000fc800078e02ff */
[----:B0-----:R-:W-:Y:S01]  /*1420*/  IMAD.WIDE R16, R17, 0x4, R2 ;  /* 0x0000000411107825 */ /* 0x001fe200078e0202 */
[----:B------:R-:W-:-:S04]  /*1430*/  SHF.R.U32.HI R23, RZ, 0x1f, R26 ;  /* 0x0000001fff177819 */ /* 0x000fc8000001161a */
[----:B-1----:R0:W-:Y:S01]  /*1440*/  @P6 STG.E desc[UR6][R16.64], R37 ;  /* 0x0000002510006986 */ /* 0x0021e2000c101906 */
[----:B------:R-:W-:Y:S02]  /*1450*/  ISETP.NE.AND P6, PT, R19, RZ, PT ;  /* 0x000000ff1300720c */ /* 0x000fe40003fc5270 */
[----:B------:R-:W-:-:S04]  /*1460*/  LOP3.LUT R19, R10, 0x100, RZ, 0xfc, !PT ;  /* 0x000001000a137812 */ /* 0x000fc800078efcff */
[----:B------:R-:W-:-:S04]  /*1470*/  SHF.R.U32.HI R19, RZ, 0x4, R19 ;  /* 0x00000004ff137819 */ /* 0x000fc80000011613 */
[----:B------:R-:W-:Y:S02]  /*1480*/  LOP3.LUT R19, R19, 0x1c, RZ, 0xc0, !PT ;  /* 0x0000001c13137812 */ /* 0x000fe400078ec0ff */
[----:B------:R-:W-:-:S03]  /*1490*/  LEA.HI.SX32 R23, R26, R23, 0x19 ;  /* 0x000000171a177211 */ /* 0x000fc600078fcaff */
[----:B------:R-:W-:-:S04]  /*14a0*/  VIADD R19, R19, UR4 ;  /* 0x0000000413137c36 */ /* 0x000fc80008000000 */
[----:B------:R-:W-:Y:S02]  /*14b0*/  IMAD R26, R10, 0x4, R19 ;  /* 0x000000040a1a7824 */ /* 0x000fe400078e0213 */
[----:B------:R-:W-:-:S04]  /*14c0*/  IMAD.WIDE R18, R35, 0x4, R2 ;  /* 0x0000000423127825 */ /* 0x000fc800078e0202 */
[----:B------:R-:W-:Y:S01]  /*14d0*/  IMAD R35, R33, -0x140, R24 ;  /* 0xfffffec021237824 */ /* 0x000fe200078e0218 */
[----:B------:R-:W1:Y:S03]  /*14e0*/  LDS R26, [R26+0x400] ;  /* 0x000400001a1a7984 */ /* 0x000e660000000800 */
[----:B0-----:R-:W-:-:S04]  /*14f0*/  IMAD R16, R35, 0x3c1, R0 ;  /* 0x000003c123107824 */ /* 0x001fc800078e0200 */
[----:B------:R-:W-:Y:S01]  /*1500*/  IMAD R17, R33, 0x1e8020, R16 ;  /* 0x001e802021117824 */ /* 0x000fe200078e0210 */
[----:B------:R-:W-:-:S04]  /*1510*/  LOP3.LUT R16, R10, 0x200, RZ, 0xfc, !PT ;  /* 0x000002000a107812 */ /* 0x000fc800078efcff */
[----:B------:R-:W-:-:S04]  /*1520*/  SHF.R.U32.HI R16, RZ, 0x4, R16 ;  /* 0x00000004ff107819 */ /* 0x000fc80000011610 */
[----:B------:R-:W-:-:S05]  /*1530*/  LOP3.LUT R16, R16, 0x2c, RZ, 0xc0, !PT ;  /* 0x0000002c10107812 */ /* 0x000fca00078ec0ff */
[----:B------:R-:W-:-:S04]  /*1540*/  VIADD R33, R16, UR4 ;  /* 0x0000000410217c36 */ /* 0x000fc80008000000 */
[----:B------:R-:W-:-:S06]  /*1550*/  IMAD R33, R10, 0x4, R33 ;  /* 0x000000040a217824 */ /* 0x000fcc00078e0221 */
[----:B------:R-:W0:Y:S04]  /*1560*/  LDS R33, [R33+0x800] ;  /* 0x0008000021217984 */ /* 0x000e280000000800 */
[----:B-1----:R1:W-:Y:S01]  /*1570*/  @P5 STG.E desc[UR6][R18.64], R26 ;  /* 0x0000001a12005986 */ /* 0x0023e2000c101906 */
[----:B------:R-:W-:Y:S01]  /*1580*/  ISETP.LT.AND P5, PT, R24, 0x500, !P0 ;  /* 0x000005001800780c */ /* 0x000fe200047a1270 */
[----:B------:R-:W-:-:S04]  /*1590*/  IMAD.WIDE R16, R17, 0x4, R2 ;  /* 0x0000000411107825 */ /* 0x000fc800078e0202 */
[----:B-1----:R-:W-:-:S08]  /*15a0*/  IMAD R19, R31, -0x140, R14 ;  /* 0xfffffec01f137824 */ /* 0x002fd000078e020e */
[----:B0-----:R-:W-:Y:S01]  /*15b0*/  @P5 STG.E desc[UR6][R16.64], R33 ;  /* 0x0000002110005986 */ /* 0x001fe2000c101906 */
[----:B------:R-:W-:Y:S01]  /*15c0*/  ISETP.LT.AND P5, PT, R14, 0x500, !P0 ;  /* 0x000005000e00780c */ /* 0x000fe200047a1270 */
[----:B------:R-:W-:-:S04]  /*15d0*/  IMAD R14, R19, 0x3c1, R0 ;  /* 0x000003c1130e7824 */ /* 0x000fc800078e0200 */
[----:B------:R-:W-:Y:S01]  /*15e0*/  IMAD R31, R31, 0x1e8020, R14 ;  /* 0x001e80201f1f7824 */ /* 0x000fe200078e020e */
[----:B------:R-:W-:-:S04]  /*15f0*/  LOP3.LUT R14, R10, 0x300, RZ, 0xfc, !PT ;  /* 0x000003000a0e7812 */ /* 0x000fc800078efcff */
[----:B------:R-:W-:-:S04]  /*1600*/  SHF.R.U32.HI R14, RZ, 0x4, R14 ;  /* 0x00000004ff0e7819 */ /* 0x000fc8000001160e */
[----:B------:R-:W-:-:S05]  /*1610*/  LOP3.LUT R14, R14, 0x3c, RZ, 0xc0, !PT ;  /* 0x0000003c0e0e7812 */ /* 0x000fca00078ec0ff */
[----:B------:R-:W-:-:S04]  /*1620*/  VIADD R19, R14, UR4 ;  /* 0x000000040e137c36 */ /* 0x000fc80008000000 */
[----:B------:R-:W-:Y:S02]  /*1630*/  IMAD R18, R10, 0x4, R19 ;  /* 0x000000040a127824 */ /* 0x000fe400078e0213 */
[----:B------:R-:W-:-:S03]  /*1640*/  IMAD R19, R29, -0x140, R22 ;  /* 0xfffffec01d137824 */ /* 0x000fc600078e0216 */
[----:B------:R0:W1:Y:S01]  /*1650*/  LDS R35, [R18+0xc00] ;  /* 0x000c000012237984 */ /* 0x0000620000000800 */
[----:B------:R-:W-:-:S04]  /*1660*/  IMAD R14, R19, 0x3c1, R0 ;  /* 0x000003c1130e7824 */ /* 0x000fc800078e0200 */
[----:B------:R-:W-:Y:S01]  /*1670*/  IMAD R29, R29, 0x1e8020, R14 ;  /* 0x001e80201d1d7824 */ /* 0x000fe200078e020e */
[----:B------:R-:W-:-:S04]  /*1680*/  LOP3.LUT R14, R10, 0x400, RZ, 0xfc, !PT ;  /* 0x000004000a0e7812 */ /* 0x000fc800078efcff */
[----:B------:R-:W-:-:S04]  /*1690*/  SHF.R.U32.HI R14, RZ, 0x4, R14 ;  /* 0x00000004ff0e7819 */ /* 0x000fc8000001160e */
[----:B------:R-:W-:-:S05]  /*16a0*/  LOP3.LUT R14, R14, 0x4c, RZ, 0xc0, !PT ;  /* 0x0000004c0e0e7812 */ /* 0x000fca00078ec0ff */
[----:B------:R-:W-:-:S04]  /*16b0*/  VIADD R19, R14, UR4 ;  /* 0x000000040e137c36 */ /* 0x000fc80008000000 */
[----:B0-----:R-:W-:Y:S02]  /*16c0*/  IMAD R18, R10, 0x4, R19 ;  /* 0x000000040a127824 */ /* 0x001fe400078e0213 */
[----:B------:R-:W-:-:S03]  /*16d0*/  IMAD.WIDE R16, R31, 0x4, R2 ;  /* 0x000000041f107825 */ /* 0x000fc600078e0202 */
[----:B------:R-:W0:Y:S01]  /*16e0*/  LDS R31, [R18+0x1000] ;  /* 0x00100000121f7984 */ /* 0x000e220000000800 */
[----:B------:R-:W-:-:S04]  /*16f0*/  IMAD R19, R23, -0x140, R20 ;  /* 0xfffffec017137824 */ /* 0x000fc800078e0214 */
[----:B------:R-:W-:Y:S01]  /*1700*/  IMAD R14, R19, 0x3c1, R0 ;  /* 0x000003c1130e7824 */ /* 0x000fe200078e0200 */
[----:B-1----:R1:W-:Y:S01]  /*1710*/  @P5 STG.E desc[UR6][R16.64], R35 ;  /* 0x0000002310005986 */ /* 0x0023e2000c101906 */
[----:B------:R-:W-:Y:S02]  /*1720*/  ISETP.LT.AND P5, PT, R22, 0x500, !P0 ;  /* 0x000005001600780c */ /* 0x000fe400047a1270 */
[----:B------:R-:W-:Y:S01]  /*1730*/  IMAD R23, R23, 0x1e8020, R14 ;  /* 0x001e802017177824 */ /* 0x000fe200078e020e */
[C---:B------:R-:W-:Y:S02]  /*1740*/  LOP3.LUT R14, R10.reuse, 0x500, RZ, 0xfc, !PT ;  /* 0x000005000a0e7812 */ /* 0x040fe400078efcff */
[----:B------:R-:W-:Y:S02]  /*1750*/  LOP3.LUT R19, R10, 0x600, RZ, 0xfc, !PT ;  /* 0x000006000a137812 */ /* 0x000fe400078efcff */
[----:B------:R-:W-:Y:S01]  /*1760*/  SHF.R.U32.HI R14, RZ, 0x4, R14 ;  /* 0x00000004ff0e7819 */ /* 0x000fe2000001160e */
[----:B-1----:R-:W-:-:S03]  /*1770*/  IMAD.WIDE R16, R29, 0x4, R2 ;  /* 0x000000041d107825 */ /* 0x002fc600078e0202 */
[----:B------:R-:W-:Y:S02]  /*1780*/  LOP3.LUT R14, R14, 0x5c, RZ, 0xc0, !PT ;  /* 0x0000005c0e0e7812 */ /* 0x000fe400078ec0ff */
[----:B------:R-:W-:-:S04]  /*1790*/  SHF.R.U32.HI R19, RZ, 0x4, R19 ;  /* 0x00000004ff137819 */ /* 0x000fc80000011613 */
[----:B------:R-:W-:Y:S01]  /*17a0*/  LOP3.LUT R19, R19, 0x6c, RZ, 0xc0, !PT ;  /* 0x0000006c13137812 */ /* 0x000fe200078ec0ff */
[----:B0-----:R0:W-:Y:S01]  /*17b0*/  @P5 STG.E desc[UR6][R16.64], R31 ;  /* 0x0000001f10005986 */ /* 0x0011e2000c101906 */
[----:B------:R-:W-:Y:S02]  /*17c0*/  ISETP.LT.AND P5, PT, R20, 0x500, !P0 ;  /* 0x000005001400780c */ /* 0x000fe400047a1270 */
[----:B------:R-:W-:-:S04]  /*17d0*/  LOP3.LUT R20, R10, 0x700, RZ, 0xfc, !PT ;  /* 0x000007000a147812 */ /* 0x000fc800078efcff */
[----:B------:R-:W-:Y:S02]  /*17e0*/  SHF.R.U32.HI R20, RZ, 0x4, R20 ;  /* 0x00000004ff147819 */ /* 0x000fe40000011614 */
[----:B0-----:R-:W-:Y:S01]  /*17f0*/  IADD3 R17, R14, UR4, RZ ;  /* 0x000000040e117c10 */ /* 0x001fe2000fffe0ff */
[----:B------:R-:W-:Y:S01]  /*1800*/  VIADD R19, R19, UR4 ;  /* 0x0000000413137c36 */ /* 0x000fe20008000000 */
[----:B------:R-:W-:-:S03]  /*1810*/  LOP3.LUT R14, R20, 0x7c, RZ, 0xc0, !PT ;  /* 0x0000007c140e7812 */ /* 0x000fc600078ec0ff */
[----:B------:R-:W-:Y:S02]  /*1820*/  IMAD R20, R10, 0x4, R17 ;  /* 0x000000040a147824 */ /* 0x000fe400078e0211 */
[----:B------:R-:W-:Y:S02]  /*1830*/  VIADD R17, R14, UR4 ;  /* 0x000000040e117c36 */ /* 0x000fe40008000000 */
[C---:B------:R-:W-:Y:S01]  /*1840*/  IMAD R22, R10.reuse, 0x4, R19 ;  /* 0x000000040a167824 */ /* 0x040fe200078e0213 */
[----:B------:R0:W1:Y:S01]  /*1850*/  LDS R29, [R20+0x1400] ;  /* 0x00140000141d7984 */ /* 0x0000620000000800 */
[----:B------:R-:W-:-:S03]  /*1860*/  IMAD R24, R10, 0x4, R17 ;  /* 0x000000040a187824 */ /* 0x000fc600078e0211 */
[----:B------:R2:W3:Y:S04]  /*1870*/  LDS R31, [R22+0x1800] ;  /* 0x00180000161f7984 */ /* 0x0004e80000000800 */
[----:B------:R4:W5:Y:S01]  /*1880*/  LDS R33, [R24+0x1c00] ;  /* 0x001c000018217984 */ /* 0x0009620000000800 */
[----:B------:R-:W-:Y:S01]  /*1890*/  LOP3.LUT R14, R10, 0x800, RZ, 0xfc, !PT ;  /* 0x000008000a0e7812 */ /* 0x000fe200078efcff */
[----:B------:R-:W-:-:S03]  /*18a0*/  IMAD.WIDE R16, R23, 0x4, R2 ;  /* 0x0000000417107825 */ /* 0x000fc600078e0202 */
[----:B------:R-:W-:-:S04]  /*18b0*/  SHF.R.U32.HI R23, RZ, 0x4, R14 ;  /* 0x00000004ff177819 */ /* 0x000fc8000001160e */
[----:B------:R-:W-:Y:S01]  /*18c0*/  LOP3.LUT R23, R23, 0x8c, RZ, 0xc0, !PT ;  /* 0x0000008c17177812 */ /* 0x000fe200078ec0ff */
[--C-:B------:R-:W-:Y:S01]  /*18d0*/  IMAD.WIDE R18, R27, 0x4, R2.reuse ;  /* 0x000000041b127825 */ /* 0x100fe200078e0202 */
[C---:B0-----:R-:W-:Y:S02]  /*18e0*/  LOP3.LUT R20, R10.reuse, 0x900, RZ, 0xfc, !PT ;  /* 0x000009000a147812 */ /* 0x041fe400078efcff */
[C---:B--2---:R-:W-:Y:S01]  /*18f0*/  LOP3.LUT R22, R10.reuse, 0xa00, RZ, 0xfc, !PT ;  /* 0x00000a000a167812 */ /* 0x044fe200078efcff */
[----:B------:R-:W-:Y:S01]  /*1900*/  VIADD R23, R23, UR4 ;  /* 0x0000000417177c36 */ /* 0x000fe20008000000 */
[C---:B----4-:R-:W-:Y:S01]  /*1910*/  LOP3.LUT R24, R10.reuse, 0xb00, RZ, 0xfc, !PT ;  /* 0x00000b000a187812 */ /* 0x050fe200078efcff */
[----:B------:R-:W-:Y:S01]  /*1920*/  IMAD.WIDE R14, R15, 0x4, R2 ;  /* 0x000000040f0e7825 */ /* 0x000fe200078e0202 */
[C---:B------:R-:W-:Y:S02]  /*1930*/  LOP3.LUT R26, R10.reuse, 0xe00, RZ, 0xfc, !PT ;  /* 0x00000e000a1a7812 */ /* 0x040fe400078efcff */
[----:B------:R-:W-:Y:S01]  /*1940*/  SHF.R.U32.HI R20, RZ, 0x4, R20 ;  /* 0x00000004ff147819 */ /* 0x000fe20000011614 */
[----:B------:R-:W-:Y:S01]  /*1950*/  IMAD R23, R10, 0x4, R23 ;  /* 0x000000040a177824 */ /* 0x000fe200078e0217 */
[----:B------:R-:W-:-:S02]  /*1960*/  SHF.R.U32.HI R22, RZ, 0x4, R22 ;  /* 0x00000004ff167819 */ /* 0x000fc40000011616 */
[----:B------:R-:W-:Y:S02]  /*1970*/  SHF.R.U32.HI R24, RZ, 0x4, R24 ;  /* 0x00000004ff187819 */ /* 0x000fe40000011618 */
[----:B------:R-:W-:Y:S01]  /*1980*/  SHF.R.U32.HI R26, RZ, 0x4, R26 ;  /* 0x00000004ff1a7819 */ /* 0x000fe2000001161a */
[----:B------:R-:W0:Y:S04]  /*1990*/  LDS R27, [R23+0x2000] ;  /* 0x00200000171b7984 */ /* 0x000e280000000800 */
[----:B-1----:R1:W-:Y:S01]  /*19a0*/  @P5 STG.E desc[UR6][R16.64], R29 ;  /* 0x0000001d10005986 */ /* 0x0023e2000c101906 */
[----:B------:R-:W-:-:S03]  /*19b0*/  LOP3.LUT R20, R20, 0x9c, RZ, 0xc0, !PT ;  /* 0x0000009c14147812 */ /* 0x000fc600078ec0ff */
[----:B---3--:R2:W-:Y:S01]  /*19c0*/  @P4 STG.E desc[UR6][R18.64], R31 ;  /* 0x0000001f12004986 */ /* 0x0085e2000c101906 */
[----:B------:R-:W-:Y:S02]  /*19d0*/  LOP3.LUT R22, R22, 0xac, RZ, 0xc0, !PT ;  /* 0x000000ac16167812 */ /* 0x000fe400078ec0ff */
[C---:B-1----:R-:W-:Y:S02]  /*19e0*/  LOP3.LUT R16, R10.reuse, 0xc00, RZ, 0xfc, !PT ;  /* 0x00000c000a107812 */ /* 0x042fe400078efcff */
[C---:B------:R-:W-:Y:S02]  /*19f0*/  LOP3.LUT R17, R10.reuse, 0xd00, RZ, 0xfc, !PT ;  /* 0x00000d000a117812 */ /* 0x040fe400078efcff */
[----:B--2---:R-:W-:Y:S02]  /*1a00*/  LOP3.LUT R18, R10, 0xf00, RZ, 0xfc, !PT ;  /* 0x00000f000a127812 */ /* 0x004fe400078efcff */
[----:B------:R-:W-:Y:S02]  /*1a10*/  SHF.R.U32.HI R16, RZ, 0x4, R16 ;  /* 0x00000004ff107819 */ /* 0x000fe40000011610 */
[----:B------:R-:W-:Y:S01]  /*1a20*/  SHF.R.U32.HI R17, RZ, 0x4, R17 ;  /* 0x00000004ff117819 */ /* 0x000fe20000011611 */
[----:B-----5:R1:W-:Y:S01]  /*1a30*/  @P3 STG.E desc[UR6][R14.64], R33 ;  /* 0x000000210e003986 */ /* 0x0203e2000c101906 */
[----:B------:R-:W-:-:S02]  /*1a40*/  LOP3.LUT R24, R24, 0xbc, RZ, 0xc0, !PT ;  /* 0x000000bc18187812 */ /* 0x000fc400078ec0ff */
[----:B------:R-:W-:Y:S02]  /*1a50*/  LOP3.LUT R16, R16, 0xcc, RZ, 0xc0, !PT ;  /* 0x000000cc10107812 */ /* 0x000fe400078ec0ff */
[----:B------:R-:W-:Y:S01]  /*1a60*/  LOP3.LUT R26, R26, 0xec, RZ, 0xc0, !PT ;  /* 0x000000ec1a1a7812 */ /* 0x000fe200078ec0ff */
[----:B------:R-:W-:Y:S01]  /*1a70*/  VIADD R19, R24, UR4 ;  /* 0x0000000418137c36 */ /* 0x000fe20008000000 */
[----:B------:R-:W-:Y:S02]  /*1a80*/  IADD3 R29, R16, UR4, RZ ;  /* 0x00000004101d7c10 */ /* 0x000fe4000fffe0ff */
[----:B-1----:R-:W-:Y:S02]  /*1a90*/  SHF.R.U32.HI R14, RZ, 0x4, R18 ;  /* 0x00000004ff0e7819 */ /* 0x002fe40000011612 */
[----:B------:R-:W-:Y:S01]  /*1aa0*/  LOP3.LUT R18, R17, 0xdc, RZ, 0xc0, !PT ;  /* 0x000000dc11127812 */ /* 0x000fe200078ec0ff */
[----:B------:R-:W-:Y:S02]  /*1ab0*/  VIADD R15, R20, UR4 ;  /* 0x00000004140f7c36 */ /* 0x000fe40008000000 */
[----:B------:R-:W-:-:S02]  /*1ac0*/  VIADD R17, R22, UR4 ;  /* 0x0000000416117c36 */ /* 0x000fc40008000000 */
[----:B------:R-:W-:Y:S02]  /*1ad0*/  VIADD R31, R18, UR4 ;  /* 0x00000004121f7c36 */ /* 0x000fe40008000000 */
[----:B------:R-:W-:Y:S02]  /*1ae0*/  IMAD R15, R10, 0x4, R15 ;  /* 0x000000040a0f7824 */ /* 0x000fe400078e020f */
[----:B------:R-:W-:Y:S02]  /*1af0*/  VIADD R33, R26, UR4 ;  /* 0x000000041a217c36 */ /* 0x000fe40008000000 */
[C---:B------:R-:W-:Y:S01]  /*1b00*/  IMAD R20, R10.reuse, 0x4, R17 ;  /* 0x000000040a147824 */ /* 0x040fe200078e0211 */
[----:B------:R1:W2:Y:S01]  /*1b10*/  LDS R23, [R15+0x2400] ;  /* 0x002400000f177984 */ /* 0x0002a20000000800 */
[C---:B------:R-:W-:Y:S02]  /*1b20*/  IMAD R19, R10.reuse, 0x4, R19 ;  /* 0x000000040a137824 */ /* 0x040fe400078e0213 */
[----:B------:R-:W-:-:S02]  /*1b30*/  IMAD R18, R10, 0x4, R29 ;  /* 0x000000040a127824 */ /* 0x000fc400078e021d */
[C---:B------:R-:W-:Y:S01]  /*1b40*/  IMAD R17, R10.reuse, 0x4, R31 ;  /* 0x000000040a117824 */ /* 0x040fe200078e021f */
[----:B------:R-:W3:Y:S01]  /*1b50*/  LDS R20, [R20+0x2800] ;  /* 0x0028000014147984 */ /* 0x000ee20000000800 */
[----:B------:R-:W-:-:S03]  /*1b60*/  IMAD R16, R10, 0x4, R33 ;  /* 0x000000040a107824 */ /* 0x000fc600078e0221 */
[----:B------:R-:W4:Y:S04]  /*1b70*/  LDS R19, [R19+0x2c00] ;  /* 0x002c000013137984 */ /* 0x000f280000000800 */
[----:B------:R-:W5:Y:S04]  /*1b80*/  LDS R18, [R18+0x3000] ;  /* 0x0030000012127984 */ /* 0x000f680000000800 */
[----:B------:R-:W2:Y:S04]  /*1b90*/  LDS R17, [R17+0x3400] ;  /* 0x0034000011117984 */ /* 0x000ea80000000800 */
[----:B------:R-:W2:Y:S01]  /*1ba0*/  LDS R16, [R16+0x3800] ;  /* 0x0038000010107984 */ /* 0x000ea20000000800 */
[----:B------:R-:W-:-:S05]  /*1bb0*/  LOP3.LUT R14, R14, 0xfc, RZ, 0xc0, !PT ;  /* 0x000000fc0e0e7812 */ /* 0x000fca00078ec0ff */
[----:B------:R-:W-:Y:S02]  /*1bc0*/  VIADD R29, R14, UR4 ;  /* 0x000000040e1d7c36 */ /* 0x000fe40008000000 */
[----:B-1----:R-:W-:Y:S01]  /*1bd0*/  IMAD.WIDE R14, R9, 0x4, R2 ;  /* 0x00000004090e7825 */ /* 0x002fe200078e0202 */
[----:B------:R-:W-:-:S03]  /*1be0*/  ISETP.LT.AND P5, PT, R12, 0x500, !P0 ;  /* 0x000005000c00780c */ /* 0x000fc600047a1270 */
[----:B------:R-:W-:Y:S02]  /*1bf0*/  IMAD R9, R21, -0x140, R12 ;  /* 0xfffffec015097824 */ /* 0x000fe400078e020c */
[----:B------:R-:W-:Y:S02]  /*1c00*/  IMAD R10, R10, 0x4, R29 ;  /* 0x000000040a0a7824 */ /* 0x000fe400078e021d */
[----:B------:R-:W-:Y:S02]  /*1c10*/  IMAD R31, R25, -0x140, R4 ;  /* 0xfffffec0191f7824 */ /* 0x000fe400078e0204 */
[----:B------:R-:W-:Y:S02]  /*1c20*/  IMAD R12, R9, 0x3c1, R0 ;  /* 0x000003c1090c7824 */ /* 0x000fe400078e0200 */
[----:B------:R-:W-:Y:S01]  /*1c30*/  IMAD R29, R13, -0x140, R8 ;  /* 0xfffffec00d1d7824 */ /* 0x000fe200078e0208 */
[----:B0-----:R0:W-:Y:S01]  /*1c40*/  @P2 STG.E desc[UR6][R14.64], R27 ;  /* 0x0000001b0e002986 */ /* 0x0011e2000c101906 */
[----:B------:R-:W-:Y:S01]  /*1c50*/  IMAD R9, R11, -0x140, R6 ;  /* 0xfffffec00b097824 */ /* 0x000fe200078e0206 */
[----:B------:R-:W-:Y:S01]  /*1c60*/  ISETP.LT.AND P4, PT, R4, 0x500, !P0 ;  /* 0x000005000400780c */ /* 0x000fe20004781270 */
[----:B------:R-:W-:Y:S01]  /*1c70*/  IMAD R4, R31, 0x3c1, R0 ;  /* 0x000003c11f047824 */ /* 0x000fe200078e0200 */
[----:B------:R-:W-:Y:S01]  /*1c80*/  ISETP.LT.AND P2, PT, R6, 0x500, !P0 ;  /* 0x000005000600780c */ /* 0x000fe20004741270 */
[----:B------:R-:W-:Y:S01]  /*1c90*/  IMAD R21, R21, 0x1e8020, R12 ;  /* 0x001e802015157824 */ /* 0x000fe200078e020c */
[----:B------:R-:W-:Y:S01]  /*1ca0*/  ISETP.LT.AND P3, PT, R8, 0x500, !P0 ;  /* 0x000005000800780c */ /* 0x000fe20004761270 */
[--C-:B------:R-:W-:Y:S01]  /*1cb0*/  IMAD R6, R29, 0x3c1, R0.reuse ;  /* 0x000003c11d067824 */ /* 0x100fe200078e0200 */
[----:B------:R-:W-:Y:S01]  /*1cc0*/  LOP3.LUT R28, R28, 0x3c, RZ, 0xfc, !PT ;  /* 0x0000003c1c1c7812 */ /* 0x000fe200078efcff */
[----:B------:R-:W-:-:S02]  /*1cd0*/  IMAD R12, R9, 0x3c1, R0 ;  /* 0x000003c1090c7824 */ /* 0x000fc400078e0200 */
[----:B------:R-:W-:Y:S01]  /*1ce0*/  IMAD R25, R25, 0x1e8020, R4 ;  /* 0x001e802019197824 */ /* 0x000fe200078e0204 */
[----:B------:R-:W-:Y:S01]  /*1cf0*/  ISETP.LT.AND P0, PT, R28, 0x500, !P0 ;  /* 0x000005001c00780c */ /* 0x000fe20004701270 */
[----:B0-----:R-:W-:Y:S02]  /*1d00*/  IMAD R15, R13, 0x1e8020, R6 ;  /* 0x001e80200d0f7824 */ /* 0x001fe400078e0206 */
[----:B------:R-:W-:Y:S02]  /*1d10*/  IMAD R11, R11, 0x1e8020, R12 ;  /* 0x001e80200b0b7824 */ /* 0x000fe400078e020c */
[----:B------:R-:W-:-:S04]  /*1d20*/  IMAD.WIDE R8, R21, 0x4, R2 ;  /* 0x0000000415087825 */ /* 0x000fc800078e0202 */
[--C-:B------:R-:W-:Y:S01]  /*1d30*/  IMAD.WIDE R12, R25, 0x4, R2.reuse ;  /* 0x00000004190c7825 */ /* 0x100fe200078e0202 */
[----:B--2---:R0:W-:Y:S03]  /*1d40*/  @P5 STG.E desc[UR6][R8.64], R23 ;  /* 0x0000001708005986 */ /* 0x0041e6000c101906 */
[--C-:B------:R-:W-:Y:S01]  /*1d50*/  IMAD.WIDE R14, R15, 0x4, R2.reuse ;  /* 0x000000040f0e7825 */ /* 0x100fe200078e0202 */
[----:B---3--:R0:W-:Y:S03]  /*1d60*/  @P4 STG.E desc[UR6][R12.64], R20 ;  /* 0x000000140c004986 */ /* 0x0081e6000c101906 */
[--C-:B------:R-:W-:Y:S01]  /*1d70*/  IMAD.WIDE R24, R11, 0x4, R2.reuse ;  /* 0x000000040b187825 */ /* 0x100fe200078e0202 */
[----:B----4-:R0:W-:Y:S03]  /*1d80*/  @P3 STG.E desc[UR6][R14.64], R19 ;  /* 0x000000130e003986 */ /* 0x0101e6000c101906 */
[--C-:B------:R-:W-:Y:S01]  /*1d90*/  IMAD.WIDE R6, R7, 0x4, R2.reuse ;  /* 0x0000000407067825 */ /* 0x100fe200078e0202 */
[----:B-----5:R0:W-:Y:S03]  /*1da0*/  @P2 STG.E desc[UR6][R24.64], R18 ;  /* 0x0000001218002986 */ /* 0x0201e6000c101906 */
[----:B------:R-:W-:Y:S01]  /*1db0*/  IMAD.WIDE R4, R5, 0x4, R2 ;  /* 0x0000000405047825 */ /* 0x000fe200078e0202 */
[----:B------:R0:W-:Y:S04]  /*1dc0*/  @P1 STG.E desc[UR6][R6.64], R17 ;  /* 0x0000001106001986 */ /* 0x0001e8000c101906 */
[----:B------:R0:W-:Y:S02]  /*1dd0*/  @P6 STG.E desc[UR6][R4.64], R16 ;  /* 0x0000001004006986 */ /* 0x0001e4000c101906 */
[----:B0-----:R-:W-:Y:S05]  /*1de0*/  @!P0 EXIT ;  /* 0x000000000000894d */ /* 0x001fea0003800000 */
[----:B0-----:R-:W0:Y:S01]  /*1df0*/  LDS R9, [R10+0x3c00] ;  /* 0x003c00000a097984 */ /* 0x001e220000000800 */
[----:B------:R-:W-:-:S05]  /*1e00*/  IMAD.HI R4, R28, 0x66666667, RZ ;  /* 0x666666671c047827 */ /* 0x000fca00078e02ff */
[----:B------:R-:W-:-:S04]  /*1e10*/  SHF.R.U32.HI R5, RZ, 0x1f, R4 ;  /* 0x0000001fff057819 */ /* 0x000fc80000011604 */
[----:B------:R-:W-:-:S05]  /*1e20*/  LEA.HI.SX32 R5, R4, R5, 0x19 ;  /* 0x0000000504057211 */ /* 0x000fca00078fcaff */
[----:B------:R-:W-:-:S04]  /*1e30*/  IMAD R7, R5, -0x140, R28 ;  /* 0xfffffec005077824 */ /* 0x000fc800078e021c */
[----:B------:R-:W-:-:S04]  /*1e40*/  IMAD R0, R7, 0x3c1, R0 ;  /* 0x000003c107007824 */ /* 0x000fc800078e0200 */
[----:B------:R-:W-:-:S04]  /*1e50*/  IMAD R5, R5, 0x1e8020, R0 ;  /* 0x001e802005057824 */ /* 0x000fc800078e0200 */
[----:B------:R-:W-:-:S05]  /*1e60*/  IMAD.WIDE R2, R5, 0x4, R2 ;  /* 0x0000000405027825 */ /* 0x000fca00078e0202 */
[----:B0-----:R-:W-:Y:S01]  /*1e70*/  STG.E desc[UR6][R2.64], R9 ;  /* 0x0000000902007986 */ /* 0x001fe2000c101906 */
[----:B------:R-:W-:Y:S05]  /*1e80*/  EXIT ;  /* 0x000000000000794d */ /* 0x000fea0003800000 */
.L_x_0:
[----:B------:R-:W-:-:S00]  /*1e90*/  BRA `(.L_x_0) ;  /* 0xfffffffc00fc7947 */ /* 0x000fc0000383ffff */
[----:B------:R-:W-:-:S00]  /*1ea0*/  NOP ;  /* 0x0000000000007918 */ /* 0x000fc00000000000 */
        /* <DEDUP_REMOVED lines=13> */
.L_x_1:


//--------------------- .nv.global.init           --------------------------
	.section	.nv.global.init,"aw",@progbits
.nv.global.init:
	.type		_$_str,@object
	.size		_$_str,(_$_str_$_2 - _$_str)
_$_str:
        /*0000*/ 	.byte	0x5f, 0x5f, 0x43, 0x55, 0x44, 0x41, 0x5f, 0x46, 0x54, 0x5a, 0x00
	.type		_$_str_$_2,@object
	.size		_$_str_$_2,(.L_1 - _$_str_$_2)
_$_str_$_2:
        /*000b*/ 	.byte	0x5f, 0x5f, 0x43, 0x55, 0x44, 0x41, 0x5f, 0x50, 0x52, 0x45, 0x43, 0x5f, 0x53, 0x51, 0x52, 0x54
        /*001b*/ 	.byte	0x00
.L_1:


//--------------------- .nv.shared.triton_poi_fused__native_batch_norm_legit_no_training_relu_9 --------------------------
	.section	.nv.shared.triton_poi_fused__native_batch_norm_legit_no_training_relu_9,"aw",@nobits
	.sectionflags	@""
	.align	16
	.zero		1024


//--------------------- .nv.constant0.triton_poi_fused__native_batch_norm_legit_no_training_relu_9 --------------------------
	.section	.nv.constant0.triton_poi_fused__native_batch_norm_legit_no_training_relu_9,"a",@progbits
	.sectionflags	@""
	.align	4
.nv.constant0.triton_poi_fused__native_batch_norm_legit_no_training_relu_9:
	.zero		584
